def attn_fwd(
    Q,
    K,
    V,
    Out,
    Lse,
    sm_scale,
    stride_qz,
    stride_qh,
    stride_qm,
    stride_qk,
    stride_kz,
    stride_kh,
    stride_kn,
    stride_kk,
    stride_vz,
    stride_vh,
    stride_vn,
    stride_vk,
    stride_oz,
    stride_oh,
    stride_om,
    stride_ok,
    seqlen_q,
    seqlen_k,
    BLOCK_M: tl.constexpr,
    BLOCK_N: tl.constexpr,
    HEAD_DIM: tl.constexpr,
    CAUSAL: tl.constexpr,
):
    start_m = tl.program_id(0)
    off_hz = tl.program_id(1)
    q_off = off_hz * stride_qh
    k_off = off_hz * stride_kh
    v_off = off_hz * stride_vh
    offs_m = start_m * BLOCK_M + tl.arange(0, BLOCK_M)
    offs_d = tl.arange(0, HEAD_DIM)
    offs_n = tl.arange(0, BLOCK_N)
    q_ptrs = Q + q_off + offs_m[:, None] * stride_qm + offs_d[None, :] * stride_qk
    k_ptrs = K + k_off + offs_d[:, None] * stride_kk + offs_n[None, :] * stride_kn
    v_ptrs = V + v_off + offs_n[:, None] * stride_vn + offs_d[None, :] * stride_vk
    m_i = tl.full([BLOCK_M], float("-inf"), dtype=tl.float32)
    l_i = tl.zeros([BLOCK_M], dtype=tl.float32) + 1.0
    acc = tl.zeros([BLOCK_M, HEAD_DIM], dtype=tl.float32)
    q = tl.load(q_ptrs)
    acc, l_i, m_i = _attn_fwd_inner(
        acc,
        l_i,
        m_i,
        q,
        k_ptrs,
        v_ptrs,
        sm_scale,
        stride_kn,
        stride_vn,
        start_m,
        seqlen_k,
        BLOCK_M,
        BLOCK_N,
        HEAD_DIM,
        CAUSAL,
    )
    acc = acc / l_i[:, None]
    lse = m_i + tl.math.log2(l_i) / 1.4426950408889634
    o_ptrs = (
        Out
        + off_hz * stride_oh
        + offs_m[:, None] * stride_om
        + offs_d[None, :] * stride_ok
    )
    tl.store(o_ptrs, acc.to(Out.dtype.element_ty))
    tl.store(Lse + off_hz * seqlen_q + offs_m, lse)

# config = {"BLOCK_M": 64, "BLOCK_N": 32, "HEAD_DIM": 128, "arch": "sm_100", "causal": false, "dtype": "fp8e4m3", "num_stages": 4, "num_warps": 8}
# arch = sm_100


// ===== COMPILED SASS (sm_100a) =====

	.target	sm_100a

	.elftype	@"ET_EXEC"


//--------------------- .note.nv.tkinfo           --------------------------
	.section	.note.nv.tkinfo,"",@"SHT_NOTE"
	.sectionflags	@"SHF_NOTE_NV_TKINFO"
	.tkinfo
        /*0018*/ 	.word	0x00000081
        /*0030*/ 	.string	""
        /*0030*/ 	.string	"ptxas-blackwell"
        /*0030*/ 	.string	"Cuda compilation tools, release 12.9, V12.9.86"
        /*0030*/ 	.string	"Build cuda_12.9.r12.9/compiler.36037853_0"
        /*0030*/ 	.string	"-v  -suppress-debug-info  -lineinfo  -arch sm_100a "



//--------------------- .note.nv.cuver            --------------------------
	.section	.note.nv.cuver,"",@"SHT_NOTE"
	.sectionflags	@"SHF_NOTE_NV_CUVER"
        /*0018*/ 	.short	0x0001
        /*001a*/ 	.short	0x0064
        /*001c*/ 	.short	0x0001
        /*001e*/ 	.short	0x0000
        /*0020*/ 	.short	0x0001
        /*0022*/ 	.short	0x0000


//--------------------- .nv.info                  --------------------------
	.section	.nv.info,"",@"SHT_CUDA_INFO"
	.align	4


	//----- nvinfo : EIATTR_REGCOUNT
	.align		4
        /*0000*/ 	.byte	0x04, 0x2f
        /*0002*/ 	.short	(.L_5 - .L_4)
	.align		4
.L_4:
        /*0004*/ 	.word	index@(attn_fwd)
        /*0008*/ 	.word	0x00000080


	//----- nvinfo : EIATTR_FRAME_SIZE
	.align		4
.L_5:
        /*000c*/ 	.byte	0x04, 0x11
        /*000e*/ 	.short	(.L_7 - .L_6)
	.align		4
.L_6:
        /*0010*/ 	.word	index@($__internal_2_$__cuda_sm10x_tcgen05_guardrail_trap_unallocated_columns_being_dealloced)
        /*0014*/ 	.word	0x00000000


	//----- nvinfo : EIATTR_FRAME_SIZE
	.align		4
.L_7:
        /*0018*/ 	.byte	0x04, 0x11
        /*001a*/ 	.short	(.L_9 - .L_8)
	.align		4
.L_8:
        /*001c*/ 	.word	index@($__internal_1_$__cuda_sm10x_tcgen05_guardrail_trap_phase_invalid_during_alloc)
        /*0020*/ 	.word	0x00000000


	//----- nvinfo : EIATTR_FRAME_SIZE
	.align		4
.L_9:
        /*0024*/ 	.byte	0x04, 0x11
        /*0026*/ 	.short	(.L_11 - .L_10)
	.align		4
.L_10:
        /*0028*/ 	.word	index@($__internal_0_$__cuda_sm10x_tcgen05_guardrail_trap_col_being_dealloced_not_returned_by_alloc)
        /*002c*/ 	.word	0x00000000


	//----- nvinfo : EIATTR_FRAME_SIZE
	.align		4
.L_11:
        /*0030*/ 	.byte	0x04, 0x11
        /*0032*/ 	.short	(.L_13 - .L_12)
	.align		4
.L_12:
        /*0034*/ 	.word	index@(attn_fwd)
        /*0038*/ 	.word	0x00000000


	//----- nvinfo : EIATTR_MIN_STACK_SIZE
	.align		4
.L_13:
        /*003c*/ 	.byte	0x04, 0x12
        /*003e*/ 	.short	(.L_15 - .L_14)
	.align		4
.L_14:
        /*0040*/ 	.word	index@(attn_fwd)
        /*0044*/ 	.word	0x00000000
.L_15:


//--------------------- .nv.info.attn_fwd         --------------------------
	.section	.nv.info.attn_fwd,"",@"SHT_CUDA_INFO"
	.sectionflags	@""
	.align	4


	//----- nvinfo : EIATTR_CUDA_API_VERSION
	.align		4
        /*0000*/ 	.byte	0x04, 0x37
        /*0002*/ 	.short	(.L_17 - .L_16)
.L_16:
        /*0004*/ 	.word	0x00000081


	//----- nvinfo : EIATTR_KPARAM_INFO
	.align		4
.L_17:
        /*0008*/ 	.byte	0x04, 0x17
        /*000a*/ 	.short	(.L_19 - .L_18)
.L_18:
        /*000c*/ 	.word	0x00000000
        /*0010*/ 	.short	0x0019
        /*0012*/ 	.short	0x0080
        /*0014*/ 	.byte	0x00, 0xf4, 0x21, 0x00


	//----- nvinfo : EIATTR_KPARAM_INFO
	.align		4
.L_19:
        /*0018*/ 	.byte	0x04, 0x17
        /*001a*/ 	.short	(.L_21 - .L_20)
.L_20:
        /*001c*/ 	.word	0x00000000
        /*0020*/ 	.short	0x0018
        /*0022*/ 	.short	0x0078
        /*0024*/ 	.byte	0x00, 0xf4, 0x21, 0x00


	//----- nvinfo : EIATTR_KPARAM_INFO
	.align		4
.L_21:
        /*0028*/ 	.byte	0x04, 0x17
        /*002a*/ 	.short	(.L_23 - .L_22)
.L_22:
        /*002c*/ 	.word	0x00000000
        /*0030*/ 	.short	0x0017
        /*0032*/ 	.short	0x0070
        /*0034*/ 	.byte	0x00, 0xf0, 0x11, 0x00


	//----- nvinfo : EIATTR_KPARAM_INFO
	.align		4
.L_23:
        /*0038*/ 	.byte	0x04, 0x17
        /*003a*/ 	.short	(.L_25 - .L_24)
.L_24:
        /*003c*/ 	.word	0x00000000
        /*0040*/ 	.short	0x0016
        /*0042*/ 	.short	0x006c
        /*0044*/ 	.byte	0x00, 0xf0, 0x11, 0x00


	//----- nvinfo : EIATTR_KPARAM_INFO
	.align		4
.L_25:
        /*0048*/ 	.byte	0x04, 0x17
        /*004a*/ 	.short	(.L_27 - .L_26)
.L_26:
        /*004c*/ 	.word	0x00000000
        /*0050*/ 	.short	0x0015
        /*0052*/ 	.short	0x0068
        /*0054*/ 	.byte	0x00, 0xf0, 0x11, 0x00


	//----- nvinfo : EIATTR_KPARAM_INFO
	.align		4
.L_27:
        /*0058*/ 	.byte	0x04, 0x17
        /*005a*/ 	.short	(.L_29 - .L_28)
.L_28:
        /*005c*/ 	.word	0x00000000
        /*0060*/ 	.short	0x0014
        /*0062*/ 	.short	0x0064
        /*0064*/ 	.byte	0x00, 0xf0, 0x11, 0x00


	//----- nvinfo : EIATTR_KPARAM_INFO
	.align		4
.L_29:
        /*0068*/ 	.byte	0x04, 0x17
        /*006a*/ 	.short	(.L_31 - .L_30)
.L_30:
        /*006c*/ 	.word	0x00000000
        /*0070*/ 	.short	0x0013
        /*0072*/ 	.short	0x0060
        /*0074*/ 	.byte	0x00, 0xf0, 0x11, 0x00


	//----- nvinfo : EIATTR_KPARAM_INFO
	.align		4
.L_31:
        /*0078*/ 	.byte	0x04, 0x17
        /*007a*/ 	.short	(.L_33 - .L_32)
.L_32:
        /*007c*/ 	.word	0x00000000
        /*0080*/ 	.short	0x0012
        /*0082*/ 	.short	0x005c
        /*0084*/ 	.byte	0x00, 0xf0, 0x11, 0x00


	//----- nvinfo : EIATTR_KPARAM_INFO
	.align		4
.L_33:
        /*0088*/ 	.byte	0x04, 0x17
        /*008a*/ 	.short	(.L_35 - .L_34)
.L_34:
        /*008c*/ 	.word	0x00000000
        /*0090*/ 	.short	0x0011
        /*0092*/ 	.short	0x0058
        /*0094*/ 	.byte	0x00, 0xf0, 0x11, 0x00


	//----- nvinfo : EIATTR_KPARAM_INFO
	.align		4
.L_35:
        /*0098*/ 	.byte	0x04, 0x17
        /*009a*/ 	.short	(.L_37 - .L_36)
.L_36:
        /*009c*/ 	.word	0x00000000
        /*00a0*/ 	.short	0x0010
        /*00a2*/ 	.short	0x0054
        /*00a4*/ 	.byte	0x00, 0xf0, 0x11, 0x00


	//----- nvinfo : EIATTR_KPARAM_INFO
	.align		4
.L_37:
        /*00a8*/ 	.byte	0x04, 0x17
        /*00aa*/ 	.short	(.L_39 - .L_38)
.L_38:
        /*00ac*/ 	.word	0x00000000
        /*00b0*/ 	.short	0x000f
        /*00b2*/ 	.short	0x0050
        /*00b4*/ 	.byte	0x00, 0xf0, 0x11, 0x00


	//----- nvinfo : EIATTR_KPARAM_INFO
	.align		4
.L_39:
        /*00b8*/ 	.byte	0x04, 0x17
        /*00ba*/ 	.short	(.L_41 - .L_40)
.L_40:
        /*00bc*/ 	.word	0x00000000
        /*00c0*/ 	.short	0x000e
        /*00c2*/ 	.short	0x004c
        /*00c4*/ 	.byte	0x00, 0xf0, 0x11, 0x00


	//----- nvinfo : EIATTR_KPARAM_INFO
	.align		4
.L_41:
        /*00c8*/ 	.byte	0x04, 0x17
        /*00ca*/ 	.short	(.L_43 - .L_42)
.L_42:
        /*00cc*/ 	.word	0x00000000
        /*00d0*/ 	.short	0x000d
        /*00d2*/ 	.short	0x0048
        /*00d4*/ 	.byte	0x00, 0xf0, 0x11, 0x00


	//----- nvinfo : EIATTR_KPARAM_INFO
	.align		4
.L_43:
        /*00d8*/ 	.byte	0x04, 0x17
        /*00da*/ 	.short	(.L_45 - .L_44)
.L_44:
        /*00dc*/ 	.word	0x00000000
        /*00e0*/ 	.short	0x000c
        /*00e2*/ 	.short	0x0044
        /*00e4*/ 	.byte	0x00, 0xf0, 0x11, 0x00


	//----- nvinfo : EIATTR_KPARAM_INFO
	.align		4
.L_45:
        /*00e8*/ 	.byte	0x04, 0x17
        /*00ea*/ 	.short	(.L_47 - .L_46)
.L_46:
        /*00ec*/ 	.word	0x00000000
        /*00f0*/ 	.short	0x000b
        /*00f2*/ 	.short	0x0040
        /*00f4*/ 	.byte	0x00, 0xf0, 0x11, 0x00


	//----- nvinfo : EIATTR_KPARAM_INFO
	.align		4
.L_47:
        /*00f8*/ 	.byte	0x04, 0x17
        /*00fa*/ 	.short	(.L_49 - .L_48)
.L_48:
        /*00fc*/ 	.word	0x00000000
        /*0100*/ 	.short	0x000a
        /*0102*/ 	.short	0x003c
        /*0104*/ 	.byte	0x00, 0xf0, 0x11, 0x00


	//----- nvinfo : EIATTR_KPARAM_INFO
	.align		4
.L_49:
        /*0108*/ 	.byte	0x04, 0x17
        /*010a*/ 	.short	(.L_51 - .L_50)
.L_50:
        /*010c*/ 	.word	0x00000000
        /*0110*/ 	.short	0x0009
        /*0112*/ 	.short	0x0038
        /*0114*/ 	.byte	0x00, 0xf0, 0x11, 0x00


	//----- nvinfo : EIATTR_KPARAM_INFO
	.align		4
.L_51:
        /*0118*/ 	.byte	0x04, 0x17
        /*011a*/ 	.short	(.L_53 - .L_52)
.L_52:
        /*011c*/ 	.word	0x00000000
        /*0120*/ 	.short	0x0008
        /*0122*/ 	.short	0x0034
        /*0124*/ 	.byte	0x00, 0xf0, 0x11, 0x00


	//----- nvinfo : EIATTR_KPARAM_INFO
	.align		4
.L_53:
        /*0128*/ 	.byte	0x04, 0x17
        /*012a*/ 	.short	(.L_55 - .L_54)
.L_54:
        /*012c*/ 	.word	0x00000000
        /*0130*/ 	.short	0x0007
        /*0132*/ 	.short	0x0030
        /*0134*/ 	.byte	0x00, 0xf0, 0x11, 0x00


	//----- nvinfo : EIATTR_KPARAM_INFO
	.align		4
.L_55:
        /*0138*/ 	.byte	0x04, 0x17
        /*013a*/ 	.short	(.L_57 - .L_56)
.L_56:
        /*013c*/ 	.word	0x00000000
        /*0140*/ 	.short	0x0006
        /*0142*/ 	.short	0x002c
        /*0144*/ 	.byte	0x00, 0xf0, 0x11, 0x00


	//----- nvinfo : EIATTR_KPARAM_INFO
	.align		4
.L_57:
        /*0148*/ 	.byte	0x04, 0x17
        /*014a*/ 	.short	(.L_59 - .L_58)
.L_58:
        /*014c*/ 	.word	0x00000000
        /*0150*/ 	.short	0x0005
        /*0152*/ 	.short	0x0028
        /*0154*/ 	.byte	0x00, 0xf0, 0x11, 0x00


	//----- nvinfo : EIATTR_KPARAM_INFO
	.align		4
.L_59:
        /*0158*/ 	.byte	0x04, 0x17
        /*015a*/ 	.short	(.L_61 - .L_60)
.L_60:
        /*015c*/ 	.word	0x00000000
        /*0160*/ 	.short	0x0004
        /*0162*/ 	.short	0x0020
        /*0164*/ 	.byte	0x00, 0xf4, 0x21, 0x00


	//----- nvinfo : EIATTR_KPARAM_INFO
	.align		4
.L_61:
        /*0168*/ 	.byte	0x04, 0x17
        /*016a*/ 	.short	(.L_63 - .L_62)
.L_62:
        /*016c*/ 	.word	0x00000000
        /*0170*/ 	.short	0x0003
        /*0172*/ 	.short	0x0018
        /*0174*/ 	.byte	0x00, 0xf4, 0x21, 0x00


	//----- nvinfo : EIATTR_KPARAM_INFO
	.align		4
.L_63:
        /*0178*/ 	.byte	0x04, 0x17
        /*017a*/ 	.short	(.L_65 - .L_64)
.L_64:
        /*017c*/ 	.word	0x00000000
        /*0180*/ 	.short	0x0002
        /*0182*/ 	.short	0x0010
        /*0184*/ 	.byte	0x00, 0xf4, 0x21, 0x00


	//----- nvinfo : EIATTR_KPARAM_INFO
	.align		4
.L_65:
        /*0188*/ 	.byte	0x04, 0x17
        /*018a*/ 	.short	(.L_67 - .L_66)
.L_66:
        /*018c*/ 	.word	0x00000000
        /*0190*/ 	.short	0x0001
        /*0192*/ 	.short	0x0008
        /*0194*/ 	.byte	0x00, 0xf4, 0x21, 0x00


	//----- nvinfo : EIATTR_KPARAM_INFO
	.align		4
.L_67:
        /*0198*/ 	.byte	0x04, 0x17
        /*019a*/ 	.short	(.L_69 - .L_68)
.L_68:
        /*019c*/ 	.word	0x00000000
        /*01a0*/ 	.short	0x0000
        /*01a2*/ 	.short	0x0000
        /*01a4*/ 	.byte	0x00, 0xf4, 0x21, 0x00


	//----- nvinfo : EIATTR_AT_ENTRY_FRAGMENTS
	.align		4
.L_69:
        /*01a8*/ 	.byte	0x04, 0x4f
        /*01aa*/ 	.short	(.L_71 - .L_70)


	//   ....[0]....
.L_70:
        /*01ac*/ 	.word	0x00000004


	//----- nvinfo : EIATTR_RESERVED_SMEM_USED
	.align		4
.L_71:
        /*01b0*/ 	.byte	0x01, 0x41
	.zero		2


	//----- nvinfo : EIATTR_SPARSE_MMA_MASK
	.align		4
        /*01b4*/ 	.byte	0x03, 0x50
        /*01b6*/ 	.short	0x0000


	//----- nvinfo : EIATTR_TCGEN05_1CTA_USED
	.align		4
        /*01b8*/ 	.byte	0x01, 0x51
	.zero		2


	//----- nvinfo : EIATTR_MAXREG_COUNT
	.align		4
        /*01bc*/ 	.byte	0x03, 0x1b
        /*01be*/ 	.short	0x00ff


	//----- nvinfo : EIATTR_NUM_BARRIERS
	.align		4
        /*01c0*/ 	.byte	0x02, 0x4c
        /*01c2*/ 	.byte	0x01
	.zero		1


	//----- nvinfo : EIATTR_INT_WARP_WIDE_INSTR_OFFSETS
	.align		4
        /*01c4*/ 	.byte	0x04, 0x31
        /*01c6*/ 	.short	(.L_73 - .L_72)


	//   ....[0]....
.L_72:
        /*01c8*/ 	.word	0x00001290


	//   ....[1]....
        /*01cc*/ 	.word	0x000012b0


	//   ....[2]....
        /*01d0*/ 	.word	0x00001740


	//   ....[3]....
        /*01d4*/ 	.word	0x000017f0


	//   ....[4]....
        /*01d8*/ 	.word	0x000032e0


	//   ....[5]....
        /*01dc*/ 	.word	0x000061b0


	//   ....[6]....
        /*01e0*/ 	.word	0x00006200


	//----- nvinfo : EIATTR_COOP_GROUP_MASK_REGIDS
	.align		4
.L_73:
        /*01e4*/ 	.byte	0x04, 0x29
        /*01e6*/ 	.short	(.L_75 - .L_74)


	//   ....[0]....
.L_74:
        /*01e8*/ 	.word	0xffffffff


	//   ....[1]....
        /*01ec*/ 	.word	0xffffffff


	//   ....[2]....
        /*01f0*/ 	.word	0xffffffff


	//   ....[3]....
        /*01f4*/ 	.word	0xffffffff


	//   ....[4]....
        /*01f8*/ 	.word	0xffffffff


	//   ....[5]....
        /*01fc*/ 	.word	0xffffffff


	//   ....[6]....
        /*0200*/ 	.word	0xffffffff


	//   ....[7]....
        /*0204*/ 	.word	0xffffffff


	//   ....[8]....
        /*0208*/ 	.word	0xffffffff


	//   ....[9]....
        /*020c*/ 	.word	0xffffffff


	//   ....[10]....
        /*0210*/ 	.word	0xffffffff


	//   ....[11]....
        /*0214*/ 	.word	0xffffffff


	//----- nvinfo : EIATTR_COOP_GROUP_INSTR_OFFSETS
	.align		4
.L_75:
        /*0218*/ 	.byte	0x04, 0x28
        /*021a*/ 	.short	(.L_77 - .L_76)


	//   ....[0]....
.L_76:
        /*021c*/ 	.word	0x00000050


	//   ....[1]....
        /*0220*/ 	.word	0x00000310


	//   ....[2]....
        /*0224*/ 	.word	0x00001db0


	//   ....[3]....
        /*0228*/ 	.word	0x00002180


	//   ....[4]....
        /*022c*/ 	.word	0x00002460


	//   ....[5]....
        /*0230*/ 	.word	0x000024c0


	//   ....[6]....
        /*0234*/ 	.word	0x00003720


	//   ....[7]....
        /*0238*/ 	.word	0x00003770


	//   ....[8]....
        /*023c*/ 	.word	0x000039c0


	//   ....[9]....
        /*0240*/ 	.word	0x00003a20


	//   ....[10]....
        /*0244*/ 	.word	0x00006040


	//   ....[11]....
        /*0248*/ 	.word	0x000062b0


	//----- nvinfo : EIATTR_VRC_CTA_INIT_COUNT
	.align		4
.L_77:
        /*024c*/ 	.byte	0x02, 0x4a
        /*024e*/ 	.byte	0x80
	.zero		1


	//----- nvinfo : EIATTR_MBARRIER_INSTR_OFFSETS
	.align		4
        /*0250*/ 	.byte	0x04, 0x39
        /*0252*/ 	.short	(.L_79 - .L_78)


	//   ....[0]....
.L_78:
        /*0254*/ 	.word	0x00001530
        /*0258*/ 	.word	0x000000ff
        /*025c*/ 	.word	0x00000000
        /*0260*/ 	.short	0x0100
        /*0262*/ 	.byte	0x0d
	.zero		1


	//   ....[1]....
        /*0264*/ 	.word	0x000017e0
        /*0268*/ 	.word	0x000000ff
        /*026c*/ 	.word	0x00005808
        /*0270*/ 	.short	0x0100
        /*0272*/ 	.byte	0x0a
	.zero		1


	//   ....[2]....
        /*0274*/ 	.word	0x00001940
        /*0278*/ 	.word	0x000000ff
        /*027c*/ 	.word	0x00003000
        /*0280*/ 	.short	0x0100
        /*0282*/ 	.byte	0x0a
	.zero		1


	//   ....[3]....
        /*0284*/ 	.word	0x00001b90
        /*0288*/ 	.word	0x000000ff
        /*028c*/ 	.word	0x00003000
        /*0290*/ 	.short	0x010a
        /*0292*/ 	.byte	0x0a
	.zero		1


	//   ....[4]....
        /*0294*/ 	.word	0x00001c70
        /*0298*/ 	.word	0x000000ff
        /*029c*/ 	.word	0x00003000
        /*02a0*/ 	.short	0x0108
        /*02a2*/ 	.byte	0x0a
	.zero		1


	//   ....[5]....
        /*02a4*/ 	.word	0x00003420
        /*02a8*/ 	.word	0x000000ff
        /*02ac*/ 	.word	0x00005810
        /*02b0*/ 	.short	0x0100
        /*02b2*/ 	.byte	0x0a
	.zero		1


	//   ....[6]....
        /*02b4*/ 	.word	0x000035a0
        /*02b8*/ 	.word	0x000000ff
        /*02bc*/ 	.word	0x00005810
        /*02c0*/ 	.short	0x010a
        /*02c2*/ 	.byte	0x0a
	.zero		1


	//   ....[7]....
        /*02c4*/ 	.word	0x00003640
        /*02c8*/ 	.word	0x000000ff
        /*02cc*/ 	.word	0x00005810
        /*02d0*/ 	.short	0x0108
        /*02d2*/ 	.byte	0x0a
	.zero		1


	//   ....[8]....
        /*02d4*/ 	.word	0x00003a70
        /*02d8*/ 	.word	0x000000ff
        /*02dc*/ 	.word	0x00000000
        /*02e0*/ 	.short	0x010a
        /*02e2*/ 	.byte	0x0d
	.zero		1


	//   ....[9]....
        /*02e4*/ 	.word	0x00004400
        /*02e8*/ 	.word	0x000000ff
        /*02ec*/ 	.word	0x00000000
        /*02f0*/ 	.short	0x010a
        /*02f2*/ 	.byte	0x0d
	.zero		1


	//   ....[10]....
        /*02f4*/ 	.word	0x00004570
        /*02f8*/ 	.word	0x000000ff
        /*02fc*/ 	.word	0x00005800
        /*0300*/ 	.short	0x0108
        /*0302*/ 	.byte	0x0a
	.zero		1


	//   ....[11]....
        /*0304*/ 	.word	0x000045f0
        /*0308*/ 	.word	0x000000ff
        /*030c*/ 	.word	0x00005808
        /*0310*/ 	.short	0x0108
        /*0312*/ 	.byte	0x0a
	.zero		1


	//   ....[12]....
        /*0314*/ 	.word	0x000062d0
        /*0318*/ 	.word	0x000000ff
        /*031c*/ 	.word	0x00003000
        /*0320*/ 	.short	0x010a
        /*0322*/ 	.byte	0x0a
	.zero		1


	//   ....[13]....
        /*0324*/ 	.word	0x00006300
        /*0328*/ 	.word	0x000000ff
        /*032c*/ 	.word	0x00005810
        /*0330*/ 	.short	0x010a
        /*0332*/ 	.byte	0x0a
	.zero		1


	//   ....[14]....
        /*0334*/ 	.word	0x00006330
        /*0338*/ 	.word	0x000000ff
        /*033c*/ 	.word	0x00000000
        /*0340*/ 	.short	0x010a
        /*0342*/ 	.byte	0x0d
	.zero		1


	//   ....[15]....
        /*0344*/ 	.word	0x00006360
        /*0348*/ 	.word	0x000000ff
        /*034c*/ 	.word	0x00000000
        /*0350*/ 	.short	0x010a
        /*0352*/ 	.byte	0x0d
	.zero		1


	//----- nvinfo : EIATTR_NUM_MBARRIERS
	.align		4
.L_79:
        /*0354*/ 	.byte	0x03, 0x38
        /*0356*/ 	.short	0xffff


	//----- nvinfo : EIATTR_EXIT_INSTR_OFFSETS
	.align		4
        /*0358*/ 	.byte	0x04, 0x1c
        /*035a*/ 	.short	(.L_81 - .L_80)


	//   ....[0]....
.L_80:
        /*035c*/ 	.word	0x000062c0


	//----- nvinfo : EIATTR_REQNTID
	.align		4
.L_81:
        /*0360*/ 	.byte	0x04, 0x10
        /*0362*/ 	.short	(.L_83 - .L_82)
.L_82:
        /*0364*/ 	.word	0x00000100
        /*0368*/ 	.word	0x00000001
        /*036c*/ 	.word	0x00000001


	//----- nvinfo : EIATTR_CRS_STACK_SIZE
	.align		4
.L_83:
        /*0370*/ 	.byte	0x04, 0x1e
        /*0372*/ 	.short	(.L_85 - .L_84)
.L_84:
        /*0374*/ 	.word	0x00000000


	//----- nvinfo : EIATTR_CBANK_PARAM_SIZE
	.align		4
.L_85:
        /*0378*/ 	.byte	0x03, 0x19
        /*037a*/ 	.short	0x0088


	//----- nvinfo : EIATTR_PARAM_CBANK
	.align		4
        /*037c*/ 	.byte	0x04, 0x0a
        /*037e*/ 	.short	(.L_87 - .L_86)
	.align		4
.L_86:
        /*0380*/ 	.word	index@(.nv.constant0.attn_fwd)
        /*0384*/ 	.short	0x0380
        /*0386*/ 	.short	0x0088


	//----- nvinfo : EIATTR_SW_WAR
	.align		4
.L_87:
        /*0388*/ 	.byte	0x04, 0x36
        /*038a*/ 	.short	(.L_89 - .L_88)
.L_88:
        /*038c*/ 	.word	0x00000008
.L_89:


//--------------------- .nv.compat                --------------------------
	.section	.nv.compat,"",@"SHT_CUDA_COMPAT_INFO"
	.align	4
        /*0000*/ 	.byte	0x02, 0x02, 0x02, 0x00, 0x02, 0x05, 0x05, 0x00, 0x02, 0x03, 0x00, 0x00, 0x02, 0x06, 0x01, 0x00


//--------------------- .nv.callgraph             --------------------------
	.section	.nv.callgraph,"",@"SHT_CUDA_CALLGRAPH"
	.align	4
	.sectionentsize	8
	.align		4
        /*0000*/ 	.word	0x00000000
	.align		4
        /*0004*/ 	.word	0xffffffff
	.align		4
        /*0008*/ 	.word	0x00000000
	.align		4
        /*000c*/ 	.word	0xfffffffe
	.align		4
        /*0010*/ 	.word	0x00000000
	.align		4
        /*0014*/ 	.word	0xfffffffd
	.align		4
        /*0018*/ 	.word	0x00000000
	.align		4
        /*001c*/ 	.word	0xfffffffc


//--------------------- .nv.constant4             --------------------------
	.section	.nv.constant4,"a",@progbits
	.align	8
	.align		8
.nv.constant4:
        /*0000*/ 	.dword	_$_str


//--------------------- .text.attn_fwd            --------------------------
	.section	.text.attn_fwd,"ax",@progbits
	.align	128
        .global         attn_fwd
        .type           attn_fwd,@function
        .size           attn_fwd,(.L_x_27 - attn_fwd)
        .other          attn_fwd,@"STO_CUDA_ENTRY STV_DEFAULT"
attn_fwd:
.text.attn_fwd:
[----:B------:R-:W0:Y:S01]  /*0000*/  LDC R1, c[0x0][0x37c] ;  /* 0x0000df00ff017b82 */ /* 0x000e220000000800 */
[----:B------:R-:W1:Y:S02]  /*0010*/  S2R R0, SR_TID.X ;  /* 0x0000000000007919 */ /* 0x000e640000002100 */
[----:B-1----:R-:W-:-:S13]  /*0020*/  ISETP.GE.U32.AND P1, PT, R0, 0x20, PT ;  /* 0x000000200000780c */ /* 0x002fda0003f26070 */
[----:B------:R-:W-:Y:S05]  /*0030*/  @P1 BRA `(.L_x_0) ;  /* 0x0000000000b81947 */ /* 0x000fea0003800000 */
[----:B------:R-:W1:Y:S01]  /*0040*/  S2UR UR6, SR_CgaCtaId ;  /* 0x00000000000679c3 */ /* 0x000e620000008800 */
[----:B------:R-:W-:Y:S01]  /*0050*/  NOP ;  /* 0x0000000000007918 */ /* 0x000fe20000000000 */
[----:B------:R-:W-:Y:S02]  /*0060*/  UMOV UR4, 0x40 ;  /* 0x0000004000047882 */ /* 0x000fe40000000000 */
[----:B-1----:R-:W-:-:S09]  /*0070*/  ULEA UR4, UR6, UR4, 0x18 ;  /* 0x0000000406047291 */ /* 0x002fd2000f8ec0ff */
[----:B------:R-:W1:Y:S01]  /*0080*/  LDS.U8 R2, [UR4] ;  /* 0x00000004ff027984 */ /* 0x000e620008000000 */
[----:B------:R-:W-:Y:S02]  /*0090*/  UMOV UR4, 0x400 ;  /* 0x0000040000047882 */ /* 0x000fe40000000000 */
[----:B------:R-:W-:Y:S01]  /*00a0*/  ULEA UR4, UR6, UR4, 0x18 ;  /* 0x0000000406047291 */ /* 0x000fe2000f8ec0ff */
[----:B-1----:R-:W-:-:S13]  /*00b0*/  ISETP.NE.AND P0, PT, R2, RZ, PT ;  /* 0x000000ff0200720c */ /* 0x002fda0003f05270 */
[----:B------:R-:W-:Y:S05]  /*00c0*/  @P0 BRA `(.L_x_1) ;  /* 0x00000000007c0947 */ /* 0x000fea0003800000 */
[----:B------:R-:W-:-:S13]  /*00d0*/  ELECT P0, URZ, PT ;  /* 0x0000000000ff782f */ /* 0x000fda0003800000 */
[----:B------:R-:W-:Y:S05]  /*00e0*/  @!P0 BRA `(.L_x_2) ;  /* 0x0000000000848947 */ /* 0x000fea0003800000 */
[----:B------:R-:W-:Y:S01]  /*00f0*/  UMOV UR5, 0x4 ;  /* 0x0000000400057882 */ /* 0x000fe20000000000 */
[----:B------:R-:W-:Y:S02]  /*0100*/  IMAD.MOV.U32 R5, RZ, RZ, 0x1 ;  /* 0x00000001ff057424 */ /* 0x000fe400078e00ff */
[----:B------:R-:W-:Y:S02]  /*0110*/  IMAD.MOV.U32 R3, RZ, RZ, 0xf ;  /* 0x0000000fff037424 */ /* 0x000fe400078e00ff */
[----:B------:R-:W-:Y:S04]  /*0120*/  DEPBAR.LE SB1, 0x36 ;  /* 0x00009d800000791a */ /* 0x000fe80000000000 */
[----:B------:R-:W1:Y:S02]  /*0130*/  UTCATOMSWS.FIND_AND_SET.ALIGN UP0, UR5, UR5 ;  /* 0x00000005000575e3 */ /* 0x000e640008000800 */
[----:B-1----:R-:W-:-:S04]  /*0140*/  PLOP3.LUT P0, PT, PT, PT, UP0, 0x80, 0x8 ;  /* 0x000000000008781c */ /* 0x002fc80003f0f008 */
[----:B------:R-:W-:-:S04]  /*0150*/  SEL R2, RZ, 0xffffffff, !P0 ;  /* 0xffffffffff027807 */ /* 0x000fc80004000000 */
[----:B------:R-:W-:Y:S01]  /*0160*/  ISETP.NE.AND P0, PT, R2, RZ, PT ;  /* 0x000000ff0200720c */ /* 0x000fe20003f05270 */
[----:B------:R-:W-:-:S12]  /*0170*/  IMAD.U32 R2, RZ, RZ, UR5 ;  /* 0x00000005ff027e24 */ /* 0x000fd8000f8e00ff */
[----:B------:R-:W-:Y:S05]  /*0180*/  @P0 BRA `(.L_x_3) ;  /* 0x0000000000240947 */ /* 0x000fea0003800000 */
.L_x_4:
[----:B------:R-:W-:Y:S05]  /*0190*/  NANOSLEEP 0x64 ;  /* 0x000000640000795d */ /* 0x000fea0003800000 */
[----:B------:R-:W-:-:S05]  /*01a0*/  UMOV UR5, 0x4 ;  /* 0x0000000400057882 */ /* 0x000fca0000000000 */
[----:B------:R-:W-:Y:S04]  /*01b0*/  DEPBAR.LE SB1, 0x36 ;  /* 0x00009d800000791a */ /* 0x000fe80000000000 */
[----:B------:R-:W1:Y:S02]  /*01c0*/  UTCATOMSWS.FIND_AND_SET.ALIGN UP0, UR5, UR5 ;  /* 0x00000005000575e3 */ /* 0x000e640008000800 */
[----:B-1----:R-:W-:-:S04]  /*01d0*/  PLOP3.LUT P0, PT, PT, PT, UP0, 0x80, 0x8 ;  /* 0x000000000008781c */ /* 0x002fc80003f0f008 */
[----:B------:R-:W-:-:S04]  /*01e0*/  SEL R2, RZ, 0xffffffff, !P0 ;  /* 0xffffffffff027807 */ /* 0x000fc80004000000 */
[----:B------:R-:W-:Y:S01]  /*01f0*/  ISETP.NE.AND P0, PT, R2, RZ, PT ;  /* 0x000000ff0200720c */ /* 0x000fe20003f05270 */
[----:B------:R-:W-:-:S12]  /*0200*/  IMAD.U32 R2, RZ, RZ, UR5 ;  /* 0x00000005ff027e24 */ /* 0x000fd8000f8e00ff */
[----:B------:R-:W-:Y:S05]  /*0210*/  @!P0 BRA `(.L_x_4) ;  /* 0xfffffffc00dc8947 */ /* 0x000fea000383ffff */
.L_x_3:
[C---:B------:R-:W-:Y:S01]  /*0220*/  VIADD R4, R2.reuse, 0x10 ;  /* 0x0000001002047836 */ /* 0x040fe20000000000 */
[----:B------:R-:W-:Y:S01]  /*0230*/  UMOV UR5, 0x50 ;  /* 0x0000005000057882 */ /* 0x000fe20000000000 */
[----:B------:R-:W-:Y:S01]  /*0240*/  SHF.L.U32 R3, R3, R2, RZ ;  /* 0x0000000203037219 */ /* 0x000fe200000006ff */
[----:B------:R-:W-:Y:S01]  /*0250*/  ULEA UR5, UR6, UR5, 0x18 ;  /* 0x0000000506057291 */ /* 0x000fe2000f8ec0ff */
[----:B------:R-:W-:Y:S01]  /*0260*/  IMAD.SHL.U32 R2, R2, 0x20, RZ ;  /* 0x0000002002027824 */ /* 0x000fe200078e00ff */
[----:B------:R-:W-:-:S04]  /*0270*/  SHF.L.U32 R4, R5, R4, RZ ;  /* 0x0000000405047219 */ /* 0x000fc800000006ff */
[----:B------:R-:W-:-:S05]  /*0280*/  LOP3.LUT R3, R4, R3, RZ, 0xfc, !PT ;  /* 0x0000000304037212 */ /* 0x000fca00078efcff */
[----:B------:R1:W-:Y:S04]  /*0290*/  ATOMS.OR RZ, [UR5], R3 ;  /* 0x00000003ffff798c */ /* 0x0003e8000b000005 */
[----:B------:R1:W-:Y:S01]  /*02a0*/  STS [UR4], R2 ;  /* 0x00000002ff007988 */ /* 0x0003e20008000804 */
[----:B------:R-:W-:Y:S05]  /*02b0*/  BRA `(.L_x_2) ;  /* 0x0000000000107947 */ /* 0x000fea0003800000 */
.L_x_1:
[----:B------:R-:W-:-:S05]  /*02c0*/  IMAD.MOV.U32 R2, RZ, RZ, -0x1 ;  /* 0xffffffffff027424 */ /* 0x000fca00078e00ff */
[----:B------:R1:W-:Y:S02]  /*02d0*/  STS [UR4], R2 ;  /* 0x00000002ff007988 */ /* 0x0003e40008000804 */
[----:B-1----:R-:W-:-:S07]  /*02e0*/  MOV R2, 0x300 ;  /* 0x0000030000027802 */ /* 0x002fce0000000f00 */
[----:B0-----:R-:W-:Y:S05]  /*02f0*/  CALL.REL.NOINC `($__internal_1_$__cuda_sm10x_tcgen05_guardrail_trap_phase_invalid_during_alloc) ;  /* 0x0000006000307944 */ /* 0x001fea0003c00000 */
.L_x_2:
[----:B------:R-:W-:Y:S05]  /*0300*/  WARPSYNC.ALL ;  /* 0x0000000000007948 */ /* 0x000fea0003800000 */
[----:B------:R-:W-:Y:S01]  /*0310*/  NOP ;  /* 0x0000000000007918 */ /* 0x000fe20000000000 */
.L_x_0:
[----:B-1----:R-:W1:Y:S01]  /*0320*/  S2R R3, SR_CTAID.X ;  /* 0x0000000000037919 */ /* 0x002e620000002500 */
[----:B------:R-:W2:Y:S01]  /*0330*/  S2UR UR6, SR_CgaCtaId ;  /* 0x00000000000679c3 */ /* 0x000ea20000008800 */
[----:B------:R-:W3:Y:S01]  /*0340*/  LDCU.64 UR4, c[0x0][0x3b0] ;  /* 0x00007600ff0477ac */ /* 0x000ee20008000a00 */
[C---:B------:R-:W-:Y:S02]  /*0350*/  LOP3.LUT R2, R0.reuse, 0x3f, RZ, 0xc0, !PT ;  /* 0x0000003f00027812 */ /* 0x040fe400078ec0ff */
[----:B------:R-:W-:Y:S01]  /*0360*/  SHF.R.U32.HI R4, RZ, 0x6, R0 ;  /* 0x00000006ff047819 */ /* 0x000fe20000011600 */
[----:B------:R-:W-:Y:S01]  /*0370*/  UMOV UR10, 0x400 ;  /* 0x00000400000a7882 */ /* 0x000fe20000000000 */
[----:B------:R-:W4:Y:S01]  /*0380*/  LDCU.64 UR30, c[0x0][0x358] ;  /* 0x00006b00ff1e77ac */ /* 0x000f220008000a00 */
[C---:B------:R-:W-:Y:S01]  /*0390*/  LEA.HI R5, R0.reuse, 0x1c, RZ, 0x1a ;  /* 0x0000001c00057811 */ /* 0x040fe200078fd0ff */
[----:B------:R-:W3:Y:S01]  /*03a0*/  S2UR UR7, SR_CTAID.Y ;  /* 0x00000000000779c3 */ /* 0x000ee20000002600 */
[----:B------:R-:W-:-:S07]  /*03b0*/  LEA.HI R7, R0, 0x2c, RZ, 0x1a ;  /* 0x0000002c00077811 */ /* 0x000fce00078fd0ff */
[----:B------:R-:W0:Y:S08]  /*03c0*/  LDC.64 R8, c[0x0][0x380] ;  /* 0x0000e000ff087b82 */ /* 0x000e300000000a00 */
[----:B------:R-:W4:Y:S01]  /*03d0*/  LDC R10, c[0x0][0x3b8] ;  /* 0x0000ee00ff0a7b82 */ /* 0x000f220000000800 */
[----:B--2---:R-:W-:-:S07]  /*03e0*/  ULEA UR10, UR6, UR10, 0x18 ;  /* 0x0000000a060a7291 */ /* 0x004fce000f8ec0ff */
[----:B------:R-:W-:Y:S01]  /*03f0*/  BAR.SYNC.DEFER_BLOCKING 0x0 ;  /* 0x0000000000007b1d */ /* 0x000fe20000010000 */
[----:B-1----:R-:W-:Y:S01]  /*0400*/  IMAD R2, R3, 0x40, R2 ;  /* 0x0000004003027824 */ /* 0x002fe200078e0202 */
[----:B---3--:R-:W-:Y:S01]  /*0410*/  UIMAD UR4, UR7, UR4, URZ ;  /* 0x00000004070472a4 */ /* 0x008fe2000f8e02ff */
[----:B------:R-:W-:-:S05]  /*0420*/  LEA.HI R11, R0, 0x4c, RZ, 0x1a ;  /* 0x0000004c000b7811 */ /* 0x000fca00078fd0ff */
[----:B------:R-:W1:Y:S01]  /*0430*/  LDC.64 R72, c[0x0][0x3c0] ;  /* 0x0000f000ff487b82 */ /* 0x000e620000000a00 */
[----:B------:R-:W-:Y:S01]  /*0440*/  IMAD R3, R2, UR5, RZ ;  /* 0x0000000502037c24 */ /* 0x000fe2000f8e02ff */
[----:B------:R-:W-:-:S04]  /*0450*/  USHF.R.S32.HI UR5, URZ, 0x1f, UR4 ;  /* 0x0000001fff057899 */ /* 0x000fc80008011404 */
[----:B0-----:R-:W-:Y:S02]  /*0460*/  IADD3 R8, P0, P2, R3, UR4, R8 ;  /* 0x0000000403087c10 */ /* 0x001fe4000fa1e008 */
[----:B------:R-:W-:Y:S01]  /*0470*/  SHF.R.S32.HI R6, RZ, 0x1f, R3 ;  /* 0x0000001fff067819 */ /* 0x000fe20000011403 */
[----:B------:R-:W0:Y:S01]  /*0480*/  LDC.64 R56, c[0x0][0x388] ;  /* 0x0000e200ff387b82 */ /* 0x000e220000000a00 */
[----:B------:R-:W-:Y:S01]  /*0490*/  SGXT.U32 R3, R4, 0x2 ;  /* 0x000000020403781a */ /* 0x000fe20000000000 */
[----:B------:R-:W2:Y:S01]  /*04a0*/  LDCU UR4, c[0x0][0x3c8] ;  /* 0x00007900ff0477ac */ /* 0x000ea20008000800 */
[----:B------:R-:W-:Y:S01]  /*04b0*/  IADD3.X R6, PT, PT, R6, UR5, R9, P0, P2 ;  /* 0x0000000506067c10 */ /* 0x000fe200087e4409 */
[-C--:B----4-:R-:W-:Y:S01]  /*04c0*/  IMAD R5, R5, R10.reuse, RZ ;  /* 0x0000000a05057224 */ /* 0x090fe200078e02ff */
[----:B------:R-:W3:Y:S01]  /*04d0*/  LDS R44, [UR10] ;  /* 0x0000000aff2c7984 */ /* 0x000ee20008000800 */
[----:B------:R-:W-:Y:S01]  /*04e0*/  IMAD R9, R3, R10, RZ ;  /* 0x0000000a03097224 */ /* 0x000fe200078e02ff */
[----:B------:R-:W-:-:S03]  /*04f0*/  LEA.HI R3, R0, 0xc, RZ, 0x1a ;  /* 0x0000000c00037811 */ /* 0x000fc600078fd0ff */
[----:B------:R-:W-:Y:S01]  /*0500*/  IMAD R23, R10, 0x4, R9 ;  /* 0x000000040a177824 */ /* 0x000fe200078e0209 */
[----:B------:R-:W-:Y:S01]  /*0510*/  BAR.SYNC.DEFER_BLOCKING 0x0 ;  /* 0x0000000000007b1d */ /* 0x000fe20000010000 */
[----:B------:R-:W-:Y:S01]  /*0520*/  IADD3 R12, P0, PT, R9, R8, RZ ;  /* 0x00000008090c7210 */ /* 0x000fe20007f1e0ff */
[----:B------:R-:W-:Y:S02]  /*0530*/  IMAD R3, R3, R10, RZ ;  /* 0x0000000a03037224 */ /* 0x000fe400078e02ff */
[----:B------:R-:W-:Y:S01]  /*0540*/  IADD3 R14, P2, PT, R23, R8, RZ ;  /* 0x00000008170e7210 */ /* 0x000fe20007f5e0ff */
[----:B------:R-:W-:Y:S01]  /*0550*/  IMAD R7, R7, R10, RZ ;  /* 0x0000000a07077224 */ /* 0x000fe200078e02ff */
[----:B------:R-:W-:Y:S02]  /*0560*/  LEA.HI.X.SX32 R13, R9, R6, 0x1, P0 ;  /* 0x00000006090d7211 */ /* 0x000fe400000f0eff */
[----:B------:R-:W-:Y:S02]  /*0570*/  IADD3 R16, P0, PT, R3, R8, RZ ;  /* 0x0000000803107210 */ /* 0x000fe40007f1e0ff */
[----:B------:R-:W-:-:S02]  /*0580*/  LEA.HI R9, R0, 0x3c, RZ, 0x1a ;  /* 0x0000003c00097811 */ /* 0x000fc400078fd0ff */
[----:B------:R-:W-:Y:S02]  /*0590*/  LEA.HI.X.SX32 R15, R23, R6, 0x1, P2 ;  /* 0x00000006170f7211 */ /* 0x000fe400010f0eff */
[----:B------:R-:W-:Y:S01]  /*05a0*/  IADD3 R18, P2, PT, R5, R8, RZ ;  /* 0x0000000805127210 */ /* 0x000fe20007f5e0ff */
[----:B------:R-:W-:Y:S01]  /*05b0*/  IMAD R25, R9, R10, RZ ;  /* 0x0000000a09197224 */ /* 0x000fe200078e02ff */
[----:B------:R-:W-:Y:S02]  /*05c0*/  LEA.HI.X.SX32 R17, R3, R6, 0x1, P0 ;  /* 0x0000000603117211 */ /* 0x000fe400000f0eff */
[----:B------:R-:W-:Y:S01]  /*05d0*/  IADD3 R20, P0, PT, R7, R8, RZ ;  /* 0x0000000807147210 */ /* 0x000fe20007f1e0ff */
[----:B------:R-:W-:Y:S01]  /*05e0*/  IMAD R27, R11, R10, RZ ;  /* 0x0000000a0b1b7224 */ /* 0x000fe200078e02ff */
[-C--:B------:R-:W-:Y:S01]  /*05f0*/  LEA.HI.X.SX32 R19, R5, R6.reuse, 0x1, P2 ;  /* 0x0000000605137211 */ /* 0x080fe200010f0eff */
[----:B------:R4:W5:Y:S01]  /*0600*/  LDG.E.U8 R4, desc[UR30][R12.64] ;  /* 0x0000001e0c047981 */ /* 0x000962000c1e1100 */
[----:B------:R-:W-:-:S02]  /*0610*/  LEA.HI.X.SX32 R21, R7, R6, 0x1, P0 ;  /* 0x0000000607157211 */ /* 0x000fc400000f0eff */
[----:B------:R-:W-:Y:S01]  /*0620*/  LEA.HI R11, R0, 0x6c, RZ, 0x1a ;  /* 0x0000006c000b7811 */ /* 0x000fe200078fd0ff */
[----:B------:R1:W5:Y:S01]  /*0630*/  LDG.E.U8 R3, desc[UR30][R14.64] ;  /* 0x0000001e0e037981 */ /* 0x000362000c1e1100 */
[----:B------:R-:W-:-:S03]  /*0640*/  IADD3 R24, P0, PT, R25, R8, RZ ;  /* 0x0000000819187210 */ /* 0x000fc60007f1e0ff */
[----:B------:R0:W5:Y:S01]  /*0650*/  LDG.E.U8 R5, desc[UR30][R16.64] ;  /* 0x0000001e10057981 */ /* 0x000162000c1e1100 */
[----:B----4-:R-:W-:-:S03]  /*0660*/  LEA.HI R13, R0, 0x5c, RZ, 0x1a ;  /* 0x0000005c000d7811 */ /* 0x010fc600078fd0ff */
[----:B------:R4:W5:Y:S01]  /*0670*/  LDG.E.U8 R7, desc[UR30][R18.64] ;  /* 0x0000001e12077981 */ /* 0x000962000c1e1100 */
[----:B-1----:R-:W-:-:S03]  /*0680*/  LEA.HI R15, R0, 0x7c, RZ, 0x1a ;  /* 0x0000007c000f7811 */ /* 0x002fc600078fd0ff */
[----:B------:R1:W5:Y:S01]  /*0690*/  LDG.E.U8 R9, desc[UR30][R20.64] ;  /* 0x0000001e14097981 */ /* 0x000362000c1e1100 */
[----:B------:R-:W-:Y:S01]  /*06a0*/  IADD3 R12, P2, PT, R27, R8, RZ ;  /* 0x000000081b0c7210 */ /* 0x000fe20007f5e0ff */
[----:B0-----:R-:W-:Y:S01]  /*06b0*/  IMAD R17, R13, R10, RZ ;  /* 0x0000000a0d117224 */ /* 0x001fe200078e02ff */
[-C--:B------:R-:W-:Y:S02]  /*06c0*/  LEA.HI.X.SX32 R25, R25, R6.reuse, 0x1, P0 ;  /* 0x0000000619197211 */ /* 0x080fe400000f0eff */
[----:B------:R-:W-:Y:S01]  /*06d0*/  LEA.HI.X.SX32 R13, R27, R6, 0x1, P2 ;  /* 0x000000061b0d7211 */ /* 0x000fe200010f0eff */
[----:B----4-:R-:W-:Y:S01]  /*06e0*/  IMAD R19, R11, R10, RZ ;  /* 0x0000000a0b137224 */ /* 0x010fe200078e02ff */
[----:B------:R-:W-:Y:S01]  /*06f0*/  IADD3 R14, P0, PT, R17, R8, RZ ;  /* 0x00000008110e7210 */ /* 0x000fe20007f1e0ff */
[----:B------:R-:W-:Y:S01]  /*0700*/  IMAD R23, R10, 0x4, R23 ;  /* 0x000000040a177824 */ /* 0x000fe200078e0217 */
[----:B------:R0:W5:Y:S01]  /*0710*/  LDG.E.U8 R11, desc[UR30][R24.64] ;  /* 0x0000001e180b7981 */ /* 0x000162000c1e1100 */
[----:B-1----:R-:W-:Y:S01]  /*0720*/  IMAD R21, R15, R10, RZ ;  /* 0x0000000a0f157224 */ /* 0x002fe200078e02ff */
[----:B------:R-:W-:-:S02]  /*0730*/  IADD3 R16, P2, PT, R19, R8, RZ ;  /* 0x0000000813107210 */ /* 0x000fc40007f5e0ff */
[----:B------:R-:W-:Y:S01]  /*0740*/  LEA.HI.X.SX32 R15, R17, R6, 0x1, P0 ;  /* 0x00000006110f7211 */ /* 0x000fe200000f0eff */
[----:B------:R-:W5:Y:S01]  /*0750*/  LDG.E.U8 R13, desc[UR30][R12.64] ;  /* 0x0000001e0c0d7981 */ /* 0x000f62000c1e1100 */
[----:B------:R-:W-:Y:S02]  /*0760*/  IADD3 R18, P0, PT, R21, R8, RZ ;  /* 0x0000000815127210 */ /* 0x000fe40007f1e0ff */
[-C--:B------:R-:W-:Y:S02]  /*0770*/  LEA.HI.X.SX32 R17, R19, R6.reuse, 0x1, P2 ;  /* 0x0000000613117211 */ /* 0x080fe400010f0eff */
[----:B------:R-:W-:Y:S01]  /*0780*/  LEA.HI.X.SX32 R19, R21, R6, 0x1, P0 ;  /* 0x0000000615137211 */ /* 0x000fe200000f0eff */
[C---:B------:R-:W-:Y:S01]  /*0790*/  IMAD R21, R10.reuse, 0x8, R23 ;  /* 0x000000080a157824 */ /* 0x040fe200078e0217 */
[C---:B------:R-:W-:Y:S01]  /*07a0*/  IADD3 R22, P0, PT, R23.reuse, R8, RZ ;  /* 0x0000000817167210 */ /* 0x040fe20007f1e0ff */
[----:B------:R-:W5:Y:S02]  /*07b0*/  LDG.E.U8 R15, desc[UR30][R14.64] ;  /* 0x0000001e0e0f7981 */ /* 0x000f64000c1e1100 */
[C---:B------:R-:W-:Y:S01]  /*07c0*/  IMAD R27, R10.reuse, 0x4, R21 ;  /* 0x000000040a1b7824 */ /* 0x040fe200078e0215 */
[----:B------:R-:W-:Y:S01]  /*07d0*/  LEA.HI.X.SX32 R23, R23, R6, 0x1, P0 ;  /* 0x0000000617177211 */ /* 0x000fe200000f0eff */
[----:B------:R-:W5:Y:S01]  /*07e0*/  LDG.E.U8 R17, desc[UR30][R16.64] ;  /* 0x0000001e10117981 */ /* 0x000f62000c1e1100 */
[----:B0-----:R-:W-:Y:S01]  /*07f0*/  IADD3 R24, P0, PT, R21, R8, RZ ;  /* 0x0000000815187210 */ /* 0x001fe20007f1e0ff */
[----:B------:R-:W-:-:S02]  /*0800*/  IMAD R29, R10, 0x4, R27 ;  /* 0x000000040a1d7824 */ /* 0x000fc400078e021b */
[----:B------:R0:W5:Y:S01]  /*0810*/  LDG.E.U8 R12, desc[UR30][R22.64] ;  /* 0x0000001e160c7981 */ /* 0x000162000c1e1100 */
[----:B------:R-:W-:Y:S01]  /*0820*/  LEA.HI.X.SX32 R25, R21, R6, 0x1, P0 ;  /* 0x0000000615197211 */ /* 0x000fe200000f0eff */
[C---:B------:R-:W-:Y:S01]  /*0830*/  IMAD R31, R10.reuse, 0x8, R29 ;  /* 0x000000080a1f7824 */ /* 0x040fe200078e021d */
[-C--:B------:R-:W-:Y:S01]  /*0840*/  IADD3 R20, P0, PT, R27, R8.reuse, RZ ;  /* 0x000000081b147210 */ /* 0x080fe20007f1e0ff */
[----:B------:R-:W5:Y:S01]  /*0850*/  LDG.E.U8 R19, desc[UR30][R18.64] ;  /* 0x0000001e12137981 */ /* 0x000f62000c1e1100 */
[----:B------:R-:W-:Y:S01]  /*0860*/  IADD3 R26, P2, PT, R29, R8, RZ ;  /* 0x000000081d1a7210 */ /* 0x000fe20007f5e0ff */
[C---:B------:R-:W-:Y:S01]  /*0870*/  IMAD R33, R10.reuse, 0x4, R31 ;  /* 0x000000040a217824 */ /* 0x040fe200078e021f */
[----:B------:R-:W-:Y:S01]  /*0880*/  LEA.HI.X.SX32 R21, R27, R6, 0x1, P0 ;  /* 0x000000061b157211 */ /* 0x000fe200000f0eff */
[----:B------:R1:W5:Y:S01]  /*0890*/  LDG.E.U8 R14, desc[UR30][R24.64] ;  /* 0x0000001e180e7981 */ /* 0x000362000c1e1100 */
[----:B------:R-:W-:Y:S01]  /*08a0*/  IADD3 R28, P0, PT, R31, R8, RZ ;  /* 0x000000081f1c7210 */ /* 0x000fe20007f1e0ff */
[----:B0-----:R-:W-:Y:S01]  /*08b0*/  IMAD R23, R10, 0x4, R33 ;  /* 0x000000040a177824 */ /* 0x001fe200078e0221 */
[----:B------:R-:W-:-:S02]  /*08c0*/  LEA.HI.X.SX32 R27, R29, R6, 0x1, P2 ;  /* 0x000000061d1b7211 */ /* 0x000fc400010f0eff */
[----:B------:R-:W-:Y:S01]  /*08d0*/  LEA.HI.X.SX32 R29, R31, R6, 0x1, P0 ;  /* 0x000000061f1d7211 */ /* 0x000fe200000f0eff */
[----:B------:R-:W5:Y:S01]  /*08e0*/  LDG.E.U8 R21, desc[UR30][R20.64] ;  /* 0x0000001e14157981 */ /* 0x000f62000c1e1100 */
[----:B------:R-:W-:Y:S01]  /*08f0*/  IADD3 R30, P0, PT, R33, R8, RZ ;  /* 0x00000008211e7210 */ /* 0x000fe20007f1e0ff */
[----:B-1----:R-:W-:-:S03]  /*0900*/  IMAD R25, R10, 0x8, R23 ;  /* 0x000000080a197824 */ /* 0x002fc600078e0217 */
[----:B------:R-:W-:Y:S01]  /*0910*/  LEA.HI.X.SX32 R31, R33, R6, 0x1, P0 ;  /* 0x00000006211f7211 */ /* 0x000fe200000f0eff */
[----:B------:R0:W5:Y:S01]  /*0920*/  LDG.E.U8 R16, desc[UR30][R26.64] ;  /* 0x0000001e1a107981 */ /* 0x000162000c1e1100 */
[C---:B------:R-:W-:Y:S01]  /*0930*/  IADD3 R32, P0, PT, R23.reuse, R8, RZ ;  /* 0x0000000817207210 */ /* 0x040fe20007f1e0ff */
[C---:B------:R-:W-:Y:S02]  /*0940*/  IMAD R37, R10.reuse, 0x4, R25 ;  /* 0x000000040a257824 */ /* 0x040fe400078e0219 */
[----:B------:R1:W5:Y:S01]  /*0950*/  LDG.E.U8 R18, desc[UR30][R28.64] ;  /* 0x0000001e1c127981 */ /* 0x000362000c1e1100 */
[----:B------:R-:W-:Y:S01]  /*0960*/  LEA.HI.X.SX32 R33, R23, R6, 0x1, P0 ;  /* 0x0000000617217211 */ /* 0x000fe200000f0eff */
[C---:B------:R-:W-:Y:S01]  /*0970*/  IMAD R39, R10.reuse, 0x4, R37 ;  /* 0x000000040a277824 */ /* 0x040fe200078e0225 */
[C---:B------:R-:W-:Y:S01]  /*0980*/  IADD3 R34, P0, PT, R25.reuse, R8, RZ ;  /* 0x0000000819227210 */ /* 0x040fe20007f1e0ff */
[----:B------:R4:W5:Y:S02]  /*0990*/  LDG.E.U8 R23, desc[UR30][R30.64] ;  /* 0x0000001e1e177981 */ /* 0x000964000c1e1100 */
[C---:B0-----:R-:W-:Y:S01]  /*09a0*/  IMAD R27, R10.reuse, 0x8, R39 ;  /* 0x000000080a1b7824 */ /* 0x041fe200078e0227 */
[----:B------:R-:W-:Y:S01]  /*09b0*/  LEA.HI.X.SX32 R35, R25, R6, 0x1, P0 ;  /* 0x0000000619237211 */ /* 0x000fe200000f0eff */
[----:B------:R0:W5:Y:S01]  /*09c0*/  LDG.E.U8 R20, desc[UR30][R32.64] ;  /* 0x0000001e20147981 */ /* 0x000162000c1e1100 */
[-C--:B------:R-:W-:Y:S01]  /*09d0*/  IADD3 R38, P0, PT, R39, R8.reuse, RZ ;  /* 0x0000000827267210 */ /* 0x080fe20007f1e0ff */
[----:B-1----:R-:W-:Y:S01]  /*09e0*/  IMAD R29, R10, 0x4, R27 ;  /* 0x000000040a1d7824 */ /* 0x002fe200078e021b */
[----:B------:R-:W-:Y:S01]  /*09f0*/  IADD3 R36, P2, PT, R37, R8, RZ ;  /* 0x0000000825247210 */ /* 0x000fe20007f5e0ff */
[----:B------:R1:W5:Y:S01]  /*0a00*/  LDG.E.U8 R22, desc[UR30][R34.64] ;  /* 0x0000001e22167981 */ /* 0x000362000c1e1100 */
[----:B------:R-:W-:-:S02]  /*0a10*/  LEA.HI.X.SX32 R39, R39, R6, 0x1, P0 ;  /* 0x0000000627277211 */ /* 0x000fc400000f0eff */
[----:B----4-:R-:W-:Y:S02]  /*0a20*/  IADD3 R30, P0, PT, R27, R8, RZ ;  /* 0x000000081b1e7210 */ /* 0x010fe40007f1e0ff */
[-C--:B------:R-:W-:Y:S01]  /*0a30*/  LEA.HI.X.SX32 R37, R37, R6.reuse, 0x1, P2 ;  /* 0x0000000625257211 */ /* 0x080fe200010f0eff */
[----:B------:R4:W5:Y:S01]  /*0a40*/  LDG.E.U8 R24, desc[UR30][R38.64] ;  /* 0x0000001e26187981 */ /* 0x000962000c1e1100 */
[----:B------:R-:W-:Y:S01]  /*0a50*/  LEA.HI.X.SX32 R31, R27, R6, 0x1, P0 ;  /* 0x000000061b1f7211 */ /* 0x000fe200000f0eff */
[C---:B------:R-:W-:Y:S01]  /*0a60*/  IMAD R27, R10.reuse, 0x4, R29 ;  /* 0x000000040a1b7824 */ /* 0x040fe200078e021d */
[C---:B0-----:R-:W-:Y:S01]  /*0a70*/  IADD3 R32, P0, PT, R29.reuse, R8, RZ ;  /* 0x000000081d207210 */ /* 0x041fe20007f1e0ff */
[----:B------:R0:W5:Y:S02]  /*0a80*/  LDG.E.U8 R25, desc[UR30][R36.64] ;  /* 0x0000001e24197981 */ /* 0x000164000c1e1100 */
[C---:B------:R-:W-:Y:S01]  /*0a90*/  IMAD R43, R10.reuse, 0x8, R27 ;  /* 0x000000080a2b7824 */ /* 0x040fe200078e021b */
[----:B------:R-:W-:Y:S01]  /*0aa0*/  LEA.HI.X.SX32 R33, R29, R6, 0x1, P0 ;  /* 0x000000061d217211 */ /* 0x000fe200000f0eff */
[----:B------:R2:W5:Y:S02]  /*0ab0*/  LDG.E.U8 R26, desc[UR30][R30.64] ;  /* 0x0000001e1e1a7981 */ /* 0x000564000c1e1100 */
[----:B------:R-:W-:Y:S01]  /*0ac0*/  IMAD R29, R10, 0x4, R43 ;  /* 0x000000040a1d7824 */ /* 0x000fe200078e022b */
[----:B-1----:R-:W-:-:S03]  /*0ad0*/  IADD3 R34, P0, PT, R43, R8, RZ ;  /* 0x000000082b227210 */ /* 0x002fc60007f1e0ff */
[C---:B----4-:R-:W-:Y:S01]  /*0ae0*/  IMAD R39, R10.reuse, 0x4, R29 ;  /* 0x000000040a277824 */ /* 0x050fe200078e021d */
[----:B------:R-:W-:Y:S02]  /*0af0*/  LEA.HI.X.SX32 R35, R43, R6, 0x1, P0 ;  /* 0x000000062b237211 */ /* 0x000fe400000f0eff */
[-C--:B0-----:R-:W-:Y:S01]  /*0b00*/  IADD3 R36, P0, PT, R29, R8.reuse, RZ ;  /* 0x000000081d247210 */ /* 0x081fe20007f1e0ff */
[C---:B--2---:R-:W-:Y:S01]  /*0b10*/  IMAD R31, R10.reuse, 0x8, R39 ;  /* 0x000000080a1f7824 */ /* 0x044fe200078e0227 */
[----:B------:R-:W-:Y:S01]  /*0b20*/  IADD3 R40, P2, PT, R27, R8, RZ ;  /* 0x000000081b287210 */ /* 0x000fe20007f5e0ff */
[----:B------:R-:W5:Y:S01]  /*0b30*/  LDG.E.U8 R30, desc[UR30][R34.64] ;  /* 0x0000001e221e7981 */ /* 0x000f62000c1e1100 */
[----:B------:R-:W-:Y:S02]  /*0b40*/  LEA.HI.X.SX32 R37, R29, R6, 0x1, P0 ;  /* 0x000000061d257211 */ /* 0x000fe400000f0eff */
[----:B------:R-:W-:Y:S01]  /*0b50*/  IADD3 R38, P0, PT, R39, R8, RZ ;  /* 0x0000000827267210 */ /* 0x000fe20007f1e0ff */
[C---:B------:R-:W-:Y:S01]  /*0b60*/  IMAD R43, R10.reuse, 0x4, R31 ;  /* 0x000000040a2b7824 */ /* 0x040fe200078e021f */
[-C--:B------:R-:W-:Y:S01]  /*0b70*/  LEA.HI.X.SX32 R41, R27, R6.reuse, 0x1, P2 ;  /* 0x000000061b297211 */ /* 0x080fe200010f0eff */
[----:B------:R-:W5:Y:S01]  /*0b80*/  LDG.E.U8 R29, desc[UR30][R36.64] ;  /* 0x0000001e241d7981 */ /* 0x000f62000c1e1100 */
[----:B------:R-:W-:Y:S01]  /*0b90*/  LEA.HI.X.SX32 R39, R39, R6, 0x1, P0 ;  /* 0x0000000627277211 */ /* 0x000fe200000f0eff */
[----:B------:R-:W-:-:S02]  /*0ba0*/  IMAD R45, R10, 0x4, R43 ;  /* 0x000000040a2d7824 */ /* 0x000fc400078e022b */
[----:B------:R0:W5:Y:S04]  /*0bb0*/  LDG.E.U8 R27, desc[UR30][R32.64] ;  /* 0x0000001e201b7981 */ /* 0x000168000c1e1100 */
[----:B------:R1:W5:Y:S01]  /*0bc0*/  LDG.E.U8 R28, desc[UR30][R40.64] ;  /* 0x0000001e281c7981 */ /* 0x000362000c1e1100 */
[----:B------:R-:W-:-:S03]  /*0bd0*/  IADD3 R42, P2, PT, R43, R8, RZ ;  /* 0x000000082b2a7210 */ /* 0x000fc60007f5e0ff */
[----:B------:R2:W5:Y:S01]  /*0be0*/  LDG.E.U8 R46, desc[UR30][R38.64] ;  /* 0x0000001e262e7981 */ /* 0x000562000c1e1100 */
[----:B0-----:R-:W-:-:S04]  /*0bf0*/  IADD3 R32, P0, PT, R31, R8, RZ ;  /* 0x000000081f207210 */ /* 0x001fc80007f1e0ff */
[----:B------:R-:W-:Y:S01]  /*0c00*/  LEA.HI.X.SX32 R33, R31, R6, 0x1, P0 ;  /* 0x000000061f217211 */ /* 0x000fe200000f0eff */
[----:B------:R-:W-:Y:S01]  /*0c10*/  IMAD R31, R10, 0x8, R45 ;  /* 0x000000080a1f7824 */ /* 0x000fe200078e022d */
[----:B------:R-:W-:-:S03]  /*0c20*/  IADD3 R34, P0, PT, R45, R8, RZ ;  /* 0x000000082d227210 */ /* 0x000fc60007f1e0ff */
[C---:B-1----:R-:W-:Y:S01]  /*0c30*/  IMAD R41, R10.reuse, 0x4, R31 ;  /* 0x000000040a297824 */ /* 0x042fe200078e021f */
[----:B------:R-:W-:Y:S01]  /*0c40*/  LEA.HI.X.SX32 R35, R45, R6, 0x1, P0 ;  /* 0x000000062d237211 */ /* 0x000fe200000f0eff */
[----:B------:R-:W5:Y:S01]  /*0c50*/  LDG.E.U8 R48, desc[UR30][R32.64] ;  /* 0x0000001e20307981 */ /* 0x000f62000c1e1100 */
[----:B------:R-:W-:Y:S01]  /*0c60*/  IADD3 R36, P0, PT, R31, R8, RZ ;  /* 0x000000081f247210 */ /* 0x000fe20007f1e0ff */
[----:B------:R-:W-:Y:S01]  /*0c70*/  IMAD R45, R10, 0x4, R41 ;  /* 0x000000040a2d7824 */ /* 0x000fe200078e0229 */
[-C--:B------:R-:W-:Y:S01]  /*0c80*/  LEA.HI.X.SX32 R43, R43, R6.reuse, 0x1, P2 ;  /* 0x000000062b2b7211 */ /* 0x080fe200010f0eff */
[----:B------:R0:W5:Y:S01]  /*0c90*/  LDG.E.U8 R50, desc[UR30][R34.64] ;  /* 0x0000001e22327981 */ /* 0x000162000c1e1100 */
[----:B------:R-:W-:Y:S02]  /*0ca0*/  LEA.HI.X.SX32 R37, R31, R6, 0x1, P0 ;  /* 0x000000061f257211 */ /* 0x000fe400000f0eff */
[-C--:B------:R-:W-:Y:S02]  /*0cb0*/  IADD3 R40, P2, PT, R41, R8.reuse, RZ ;  /* 0x0000000829287210 */ /* 0x080fe40007f5e0ff */
[----:B--2---:R-:W-:Y:S01]  /*0cc0*/  IADD3 R38, P0, PT, R45, R8, RZ ;  /* 0x000000082d267210 */ /* 0x004fe20007f1e0ff */
[----:B------:R1:W5:Y:S01]  /*0cd0*/  LDG.E.U8 R52, desc[UR30][R36.64] ;  /* 0x0000001e24347981 */ /* 0x000362000c1e1100 */
[----:B------:R-:W-:-:S02]  /*0ce0*/  LEA.HI.X.SX32 R41, R41, R6, 0x1, P2 ;  /* 0x0000000629297211 */ /* 0x000fc400010f0eff */
[----:B------:R-:W-:Y:S01]  /*0cf0*/  LEA.HI.X.SX32 R39, R45, R6, 0x1, P0 ;  /* 0x000000062d277211 */ /* 0x000fe200000f0eff */
[----:B------:R-:W5:Y:S01]  /*0d00*/  LDG.E.U8 R43, desc[UR30][R42.64] ;  /* 0x0000001e2a2b7981 */ /* 0x000f62000c1e1100 */
[--C-:B------:R-:W-:Y:S01]  /*0d10*/  SHF.R.U32.HI R6, RZ, 0x7, R0.reuse ;  /* 0x00000007ff067819 */ /* 0x100fe20000011600 */
[----:B------:R-:W-:Y:S01]  /*0d20*/  IMAD R31, R72, UR7, RZ ;  /* 0x00000007481f7c24 */ /* 0x000fe2000f8e02ff */
[----:B0-----:R-:W-:Y:S01]  /*0d30*/  SHF.R.U32.HI R35, RZ, 0x5, R0 ;  /* 0x00000005ff237819 */ /* 0x001fe20000011600 */
[----:B------:R0:W5:Y:S01]  /*0d40*/  LDG.E.U8 R54, desc[UR30][R38.64] ;  /* 0x0000001e26367981 */ /* 0x000162000c1e1100 */
[----:B------:R-:W-:-:S03]  /*0d50*/  SGXT.U32 R6, R6, 0x1 ;  /* 0x000000010606781a */ /* 0x000fc60000000000 */
[----:B------:R2:W5:Y:S02]  /*0d60*/  LDG.E.U8 R33, desc[UR30][R40.64] ;  /* 0x0000001e28217981 */ /* 0x000564000c1e1100 */
[----:B------:R-:W-:-:S04]  /*0d70*/  IMAD R8, R6, R73, RZ ;  /* 0x0000004906087224 */ /* 0x000fc800078e02ff */
[----:B------:R-:W-:-:S04]  /*0d80*/  IMAD R10, R73, 0x2, R8 ;  /* 0x00000002490a7824 */ /* 0x000fc800078e0208 */
[----:B------:R-:W-:Y:S01]  /*0d90*/  IMAD R32, R73, 0x2, R10 ;  /* 0x0000000249207824 */ /* 0x000fe200078e020a */
[----:B------:R-:W-:-:S03]  /*0da0*/  LOP3.LUT R6, R0, 0x7f, RZ, 0xc0, !PT ;  /* 0x0000007f00067812 */ /* 0x000fc600078ec0ff */
[C---:B------:R-:W-:Y:S02]  /*0db0*/  IMAD R34, R73.reuse, 0x2, R32 ;  /* 0x0000000249227824 */ /* 0x040fe400078e0220 */
[----:B------:R-:W-:Y:S02]  /*0dc0*/  IMAD R6, R6, UR4, RZ ;  /* 0x0000000406067c24 */ /* 0x000fe4000f8e02ff */
[----:B-1----:R-:W-:Y:S01]  /*0dd0*/  IMAD R36, R73, 0x2, R34 ;  /* 0x0000000249247824 */ /* 0x002fe200078e0222 */
[----:B------:R-:W-:-:S03]  /*0de0*/  R2UR UR22, R35 ;  /* 0x00000000231672ca */ /* 0x000fc600000e0000 */
[C---:B0-----:R-:W-:Y:S01]  /*0df0*/  IMAD R38, R73.reuse, 0x2, R36 ;  /* 0x0000000249267824 */ /* 0x041fe200078e0224 */
[--C-:B------:R-:W-:Y:S02]  /*0e00*/  IADD3 R79, P0, P2, R6, R56, R31.reuse ;  /* 0x00000038064f7210 */ /* 0x100fe40007a1e01f */
[----:B------:R-:W-:Y:S01]  /*0e10*/  SHF.R.S32.HI R35, RZ, 0x1f, R6 ;  /* 0x0000001fff237819 */ /* 0x000fe20000011406 */
[----:B------:R-:W-:Y:S01]  /*0e20*/  IMAD R6, R73, 0x2, R38 ;  /* 0x0000000249067824 */ /* 0x000fe200078e0226 */
[----:B--2---:R-:W-:-:S04]  /*0e30*/  SHF.R.S32.HI R40, RZ, 0x1f, R31 ;  /* 0x0000001fff287819 */ /* 0x004fc8000001141f */
[----:B------:R-:W-:Y:S01]  /*0e40*/  IADD3.X R35, PT, PT, R35, R57, R40, P0, P2 ;  /* 0x0000003923237210 */ /* 0x000fe200007e4428 */
[----:B------:R-:W-:Y:S01]  /*0e50*/  IMAD R40, R73, 0x2, R6 ;  /* 0x0000000249287824 */ /* 0x000fe200078e0206 */
[----:B------:R-:W-:-:S03]  /*0e60*/  IADD3 R116, P0, PT, R8, R79, RZ ;  /* 0x0000004f08747210 */ /* 0x000fc60007f1e0ff */
[C---:B------:R-:W-:Y:S01]  /*0e70*/  IMAD R42, R73.reuse, 0x2, R40 ;  /* 0x00000002492a7824 */ /* 0x040fe200078e0228 */
[----:B------:R-:W-:Y:S02]  /*0e80*/  IADD3 R114, P2, PT, R10, R79, RZ ;  /* 0x0000004f0a727210 */ /* 0x000fe40007f5e0ff */
[----:B------:R-:W-:Y:S01]  /*0e90*/  LEA.HI.X.SX32 R117, R8, R35, 0x1, P0 ;  /* 0x0000002308757211 */ /* 0x000fe200000f0eff */
[C---:B------:R-:W-:Y:S01]  /*0ea0*/  IMAD R8, R73.reuse, 0x2, R42 ;  /* 0x0000000249087824 */ /* 0x040fe200078e022a */
[----:B------:R-:W-:Y:S02]  /*0eb0*/  IADD3 R112, P3, PT, R32, R79, RZ ;  /* 0x0000004f20707210 */ /* 0x000fe40007f7e0ff */
[----:B------:R-:W-:Y:S01]  /*0ec0*/  LEA.HI.X.SX32 R115, R10, R35, 0x1, P2 ;  /* 0x000000230a737211 */ /* 0x000fe200010f0eff */
[C---:B------:R-:W-:Y:S01]  /*0ed0*/  IMAD R10, R73.reuse, 0x2, R8 ;  /* 0x00000002490a7824 */ /* 0x040fe200078e0208 */
[----:B------:R-:W-:Y:S02]  /*0ee0*/  IADD3 R110, P0, PT, R34, R79, RZ ;  /* 0x0000004f226e7210 */ /* 0x000fe40007f1e0ff */
[-C--:B------:R-:W-:Y:S01]  /*0ef0*/  LEA.HI.X.SX32 R113, R32, R35.reuse, 0x1, P3 ;  /* 0x0000002320717211 */ /* 0x080fe200018f0eff */
[----:B------:R-:W-:Y:S01]  /*0f00*/  IMAD R32, R73, 0x2, R10 ;  /* 0x0000000249207824 */ /* 0x000fe200078e020a */
[----:B------:R-:W-:-:S02]  /*0f10*/  LEA.HI.X.SX32 R111, R34, R35, 0x1, P0 ;  /* 0x00000023226f7211 */ /* 0x000fc400000f0eff */
[-C--:B------:R-:W-:Y:S01]  /*0f20*/  IADD3 R102, P0, PT, R6, R79.reuse, RZ ;  /* 0x0000004f06667210 */ /* 0x080fe20007f1e0ff */
[C---:B------:R-:W-:Y:S01]  /*0f30*/  IMAD R34, R73.reuse, 0x2, R32 ;  /* 0x0000000249227824 */ /* 0x040fe200078e0220 */
[-C--:B------:R-:W-:Y:S02]  /*0f40*/  IADD3 R108, P2, PT, R36, R79.reuse, RZ ;  /* 0x0000004f246c7210 */ /* 0x080fe40007f5e0ff */
[----:B------:R-:W-:Y:S02]  /*0f50*/  IADD3 R104, P3, PT, R38, R79, RZ ;  /* 0x0000004f26687210 */ /* 0x000fe40007f7e0ff */
[-C--:B------:R-:W-:Y:S01]  /*0f60*/  LEA.HI.X.SX32 R103, R6, R35.reuse, 0x1, P0 ;  /* 0x0000002306677211 */ /* 0x080fe200000f0eff */
[C---:B------:R-:W-:Y:S01]  /*0f70*/  IMAD R6, R73.reuse, 0x2, R34 ;  /* 0x0000000249067824 */ /* 0x040fe200078e0222 */
[-C--:B------:R-:W-:Y:S02]  /*0f80*/  LEA.HI.X.SX32 R109, R36, R35.reuse, 0x1, P2 ;  /* 0x00000023246d7211 */ /* 0x080fe400010f0eff */
[----:B------:R-:W-:Y:S01]  /*0f90*/  LEA.HI.X.SX32 R105, R38, R35, 0x1, P3 ;  /* 0x0000002326697211 */ /* 0x000fe200018f0eff */
[----:B------:R-:W-:Y:S01]  /*0fa0*/  IMAD R36, R73, 0x2, R6 ;  /* 0x0000000249247824 */ /* 0x000fe200078e0206 */
[----:B------:R-:W-:-:S02]  /*0fb0*/  IADD3 R100, P2, PT, R40, R79, RZ ;  /* 0x0000004f28647210 */ /* 0x000fc40007f5e0ff */
[-C--:B------:R-:W-:Y:S02]  /*0fc0*/  IADD3 R98, P3, PT, R42, R79.reuse, RZ ;  /* 0x0000004f2a627210 */ /* 0x080fe40007f7e0ff */
[----:B------:R-:W-:Y:S02]  /*0fd0*/  IADD3 R96, P0, PT, R8, R79, RZ ;  /* 0x0000004f08607210 */ /* 0x000fe40007f1e0ff */
[----:B------:R-:W-:Y:S02]  /*0fe0*/  SHF.R.S32.HI R41, RZ, 0x7, R0 ;  /* 0x00000007ff297819 */ /* 0x000fe40000011400 */
[-C--:B------:R-:W-:Y:S02]  /*0ff0*/  LEA.HI.X.SX32 R101, R40, R35.reuse, 0x1, P2 ;  /* 0x0000002328657211 */ /* 0x080fe400010f0eff */
[-C--:B------:R-:W-:Y:S02]  /*1000*/  LEA.HI.X.SX32 R99, R42, R35.reuse, 0x1, P3 ;  /* 0x000000232a637211 */ /* 0x080fe400018f0eff */
[----:B------:R-:W-:Y:S01]  /*1010*/  LEA.HI.X.SX32 R97, R8, R35, 0x1, P0 ;  /* 0x0000002308617211 */ /* 0x000fe200000f0eff */
[----:B------:R-:W-:Y:S01]  /*1020*/  IMAD R8, R73, 0x2, R36 ;  /* 0x0000000249087824 */ /* 0x000fe200078e0224 */
[----:B------:R-:W-:-:S02]  /*1030*/  IADD3 R94, P2, PT, R10, R79, RZ ;  /* 0x0000004f0a5e7210 */ /* 0x000fc40007f5e0ff */
[----:B------:R-:W-:Y:S02]  /*1040*/  IADD3 R90, P3, PT, R32, R79, RZ ;  /* 0x0000004f205a7210 */ /* 0x000fe40007f7e0ff */
[----:B------:R-:W-:Y:S02]  /*1050*/  SGXT R41, R41, 0x1 ;  /* 0x000000012929781a */ /* 0x000fe40000000200 */
[-C--:B------:R-:W-:Y:S02]  /*1060*/  LEA.HI.X.SX32 R95, R10, R35.reuse, 0x1, P2 ;  /* 0x000000230a5f7211 */ /* 0x080fe400010f0eff */
[----:B------:R-:W-:Y:S02]  /*1070*/  LEA.HI.X.SX32 R91, R32, R35, 0x1, P3 ;  /* 0x00000023205b7211 */ /* 0x000fe400018f0eff */
[----:B------:R-:W-:Y:S02]  /*1080*/  LOP3.LUT R41, R41, 0x90, RZ, 0xc0, !PT ;  /* 0x0000009029297812 */ /* 0x000fe400078ec0ff */
[----:B------:R-:W-:-:S02]  /*1090*/  IADD3 R88, P0, PT, R34, R79, RZ ;  /* 0x0000004f22587210 */ /* 0x000fc40007f1e0ff */
[-C--:B------:R-:W-:Y:S02]  /*10a0*/  IADD3 R86, P2, PT, R6, R79.reuse, RZ ;  /* 0x0000004f06567210 */ /* 0x080fe40007f5e0ff */
[-C--:B------:R-:W-:Y:S02]  /*10b0*/  IADD3 R80, P3, PT, R36, R79.reuse, RZ ;  /* 0x0000004f24507210 */ /* 0x080fe40007f7e0ff */
[----:B------:R-:W-:Y:S02]  /*10c0*/  IADD3 R78, P4, PT, R8, R79, RZ ;  /* 0x0000004f084e7210 */ /* 0x000fe40007f9e0ff */
[----:B---3--:R-:W-:Y:S02]  /*10d0*/  R2UR UR35, R44 ;  /* 0x000000002c2372ca */ /* 0x008fe400000e0000 */
[-C--:B------:R-:W-:Y:S02]  /*10e0*/  LEA.HI.X.SX32 R89, R34, R35.reuse, 0x1, P0 ;  /* 0x0000002322597211 */ /* 0x080fe400000f0eff */
[----:B------:R-:W-:-:S02]  /*10f0*/  LEA.HI.X.SX32 R87, R6, R35, 0x1, P2 ;  /* 0x0000002306577211 */ /* 0x000fc400010f0eff */
[-C--:B------:R-:W-:Y:S02]  /*1100*/  LEA.HI.X.SX32 R81, R36, R35.reuse, 0x1, P3 ;  /* 0x0000002324517211 */ /* 0x080fe400018f0eff */
[----:B------:R-:W-:Y:S02]  /*1110*/  LEA.HI.X.SX32 R79, R8, R35, 0x1, P4 ;  /* 0x00000023084f7211 */ /* 0x000fe400020f0eff */
[----:B------:R-:W-:Y:S01]  /*1120*/  LOP3.LUT R41, R41, 0x7f, R0, 0x78, !PT ;  /* 0x0000007f29297812 */ /* 0x000fe200078e7800 */
[----:B------:R-:W-:Y:S06]  /*1130*/  @P1 BRA `(.L_x_5) ;  /* 0x0000000000181947 */ /* 0x000fec0003800000 */
[----:B------:R-:W-:Y:S01]  /*1140*/  ELECT P0, URZ, PT ;  /* 0x0000000000ff782f */ /* 0x000fe20003800000 */
[----:B------:R-:W-:Y:S01]  /*1150*/  IMAD.MOV.U32 R6, RZ, RZ, 0x1 ;  /* 0x00000001ff067424 */ /* 0x000fe200078e00ff */
[----:B------:R-:W-:Y:S01]  /*1160*/  UMOV UR4, 0x40 ;  /* 0x0000004000047882 */ /* 0x000fe20000000000 */
[----:B------:R-:W-:Y:S01]  /*1170*/  UVIRTCOUNT.DEALLOC.SMPOOL 0x80 ;  /* 0x000000800000784c */ /* 0x000fe20000000000 */
[----:B------:R-:W-:-:S09]  /*1180*/  ULEA UR4, UR6, UR4, 0x18 ;  /* 0x0000000406047291 */ /* 0x000fd2000f8ec0ff */
[----:B------:R0:W-:Y:S03]  /*1190*/  @P0 STS.U8 [UR4], R6 ;  /* 0x00000006ff000988 */ /* 0x0001e60008000004 */
.L_x_5:
[----:B------:R-:W-:Y:S01]  /*11a0*/  USHF.L.U32 UR4, UR22, 0x15, URZ ;  /* 0x0000001516047899 */ /* 0x000fe200080006ff */
[----:B------:R-:W-:Y:S01]  /*11b0*/  LOP3.LUT R40, R41, 0x20, RZ, 0x3c, !PT ;  /* 0x0000002029287812 */ /* 0x000fe200078e3cff */
[----:B------:R-:W-:Y:S01]  /*11c0*/  ULOP3.LUT UR14, UR22, 0x4, URZ, 0xc0, !UPT ;  /* 0x00000004160e7892 */ /* 0x000fe2000f8ec0ff */
[----:B------:R-:W-:Y:S01]  /*11d0*/  LOP3.LUT P2, RZ, R0, 0xff, RZ, 0xc0, !PT ;  /* 0x000000ff00ff7812 */ /* 0x000fe2000784c0ff */
[----:B------:R-:W-:Y:S01]  /*11e0*/  ULOP3.LUT UR6, UR4, 0x600000, URZ, 0xc0, !UPT ;  /* 0x0060000004067892 */ /* 0x000fe2000f8ec0ff */
[----:B-----5:R1:W-:Y:S01]  /*11f0*/  STS.U8 [R41+UR10], R4 ;  /* 0x0000000429007988 */ /* 0x0203e2000800000a */
[----:B------:R-:W-:Y:S01]  /*1200*/  UMOV UR5, 0x1 ;  /* 0x0000000100057882 */ /* 0x000fe20000000000 */
[----:B------:R-:W-:Y:S01]  /*1210*/  UIADD3 UR13, UPT, UPT, UR10, 0x5800, URZ ;  /* 0x000058000a0d7890 */ /* 0x000fe2000fffe0ff */
[----:B------:R-:W-:Y:S01]  /*1220*/  PRMT R8, RZ, 0x7610, R8 ;  /* 0x00007610ff087816 */ /* 0x000fe20000000008 */
[----:B------:R-:W-:Y:S01]  /*1230*/  UIADD3 UR11, UPT, UPT, UR35, UR6, URZ ;  /* 0x00000006230b7290 */ /* 0x000fe2000fffe0ff */
[----:B------:R2:W-:Y:S01]  /*1240*/  STS.U8 [R41+UR10+0x200], R12 ;  /* 0x0002000c29007988 */ /* 0x0005e2000800000a */
[----:B------:R-:W3:Y:S03]  /*1250*/  LDCU UR15, c[0x0][0x3f0] ;  /* 0x00007e00ff0f77ac */ /* 0x000ee60008000800 */
[----:B------:R-:W-:Y:S01]  /*1260*/  STS.U8 [R41+UR10+0x400], R14 ;  /* 0x0004000e29007988 */ /* 0x000fe2000800000a */
[----:B------:R-:W-:Y:S01]  /*1270*/  ULEA UR11, UR14, UR11, 0x4 ;  /* 0x0000000b0e0b7291 */ /* 0x000fe2000f8e20ff */
[----:B-1----:R-:W-:Y:S01]  /*1280*/  PRMT R4, RZ, 0x7610, R4 ;  /* 0x00007610ff047816 */ /* 0x002fe20000000004 */
[----:B------:R-:W-:Y:S01]  /*1290*/  VOTEU.ALL UP0, P2 ;  /* 0x0000000000ff7886 */ /* 0x000fe20001000000 */
[----:B------:R1:W-:Y:S01]  /*12a0*/  STS.U8 [R41+UR10+0x600], R16 ;  /* 0x0006001029007988 */ /* 0x0003e2000800000a */
[----:B------:R-:W-:-:S03]  /*12b0*/  VOTEU.ALL UP1, P2 ;  /* 0x0000000000ff7886 */ /* 0x000fc60001020000 */
[----:B------:R-:W-:Y:S01]  /*12c0*/  STS.U8 [R41+UR10+0x800], R18 ;  /* 0x0008001229007988 */ /* 0x000fe2000800000a */
[----:B------:R-:W-:-:S04]  /*12d0*/  @!UP0 UIADD3 UR8, UPT, UPT, -UR5, 0x100000, URZ ;  /* 0x0010000005088890 */ /* 0x000fc8000fffe1ff */
[----:B------:R-:W-:Y:S02]  /*12e0*/  @!UP0 USHF.L.U32 UR9, UR8, 0xb, URZ ;  /* 0x0000000b08098899 */ /* 0x000fe400080006ff */
[----:B------:R-:W-:Y:S01]  /*12f0*/  @!UP0 USHF.L.U32 UR8, UR8, 0x1, URZ ;  /* 0x0000000108088899 */ /* 0x000fe200080006ff */
[----:B------:R-:W-:Y:S01]  /*1300*/  STS.U8 [R41+UR10+0xa00], R20 ;  /* 0x000a001429007988 */ /* 0x000fe2000800000a */
[----:B---3--:R-:W-:-:S03]  /*1310*/  ISETP.LT.AND P3, PT, RZ, UR15, PT ;  /* 0x0000000fff007c0c */ /* 0x008fc6000bf61270 */
[----:B------:R-:W-:Y:S04]  /*1320*/  STS.U8 [R41+UR10+0xc00], R22 ;  /* 0x000c001629007988 */ /* 0x000fe8000800000a */
        /* <DEDUP_REMOVED lines=9> */
[----:B------:R3:W-:Y:S04]  /*13c0*/  STS.U8 [R40+UR10+0x100], R3 ;  /* 0x0001000328007988 */ /* 0x0007e8000800000a */
        /* <DEDUP_REMOVED lines=10> */
[----:B------:R0:W-:Y:S04]  /*1470*/  STS.U8 [R40+UR10+0xf00], R11 ;  /* 0x000f000b28007988 */ /* 0x0001e8000800000a */
[----:B------:R-:W-:Y:S04]  /*1480*/  STS.U8 [R40+UR10+0x1300], R13 ;  /* 0x0013000d28007988 */ /* 0x000fe8000800000a */
[----:B------:R0:W-:Y:S04]  /*1490*/  STS.U8 [R40+UR10+0x1700], R15 ;  /* 0x0017000f28007988 */ /* 0x0001e8000800000a */
[----:B------:R0:W-:Y:S04]  /*14a0*/  STS.U8 [R40+UR10+0x1b00], R17 ;  /* 0x001b001128007988 */ /* 0x0001e8000800000a */
[----:B------:R0:W-:Y:S01]  /*14b0*/  STS.U8 [R40+UR10+0x1f00], R19 ;  /* 0x001f001328007988 */ /* 0x0001e2000800000a */
[----:B------:R-:W-:Y:S01]  /*14c0*/  STTM.16dp32bit_t0_t15.x32 tmem[UR11], RZ ;  /* 0x000000ff000079ed */ /* 0x000fe20008a8000b */
[----:B------:R-:W-:Y:S01]  /*14d0*/  STTM.16dp32bit_t16_t31.x32 tmem[UR11+0x20], RZ ;  /* 0x000020ff000079ed */ /* 0x000fe20008aa000b */
[----:B------:R-:W0:Y:S02]  /*14e0*/  FENCE.VIEW.ASYNC.T ;  /* 0x00000000000073c6 */ /* 0x000e240000000200 */
[----:B0-----:R-:W-:Y:S01]  /*14f0*/  BAR.SYNC.DEFER_BLOCKING 0x0 ;  /* 0x0000000000007b1d */ /* 0x001fe20000010000 */
[----:B--2---:R-:W-:-:S02]  /*1500*/  PRMT R12, RZ, 0x7610, R12 ;  /* 0x00007610ff0c7816 */ /* 0x004fc4000000000c */
[----:B-1----:R-:W-:-:S03]  /*1510*/  PRMT R16, RZ, 0x7610, R16 ;  /* 0x00007610ff107816 */ /* 0x002fc60000000010 */
[----:B------:R-:W0:Y:S02]  /*1520*/  FENCE.VIEW.ASYNC.S ;  /* 0x00000000000073c6 */ /* 0x000e240000000000 */
[----:B0-----:R0:W1:Y:S02]  /*1530*/  @!UP1 SYNCS.EXCH.64 URZ, [UR13], UR8 ;  /* 0x000000080dff95b2 */ /* 0x0010640008000100 */
[----:B-1----:R-:W-:Y:S01]  /*1540*/  BAR.SYNC.DEFER_BLOCKING 0x0 ;  /* 0x0000000000007b1d */ /* 0x002fe20000010000 */
[----:B---3--:R-:W-:Y:S02]  /*1550*/  PRMT R3, RZ, 0x7610, R3 ;  /* 0x00007610ff037816 */ /* 0x008fe40000000003 */
[----:B----4-:R-:W-:Y:S02]  /*1560*/  PRMT R7, RZ, 0x7610, R7 ;  /* 0x00007610ff077816 */ /* 0x010fe40000000007 */
[----:B------:R-:W-:Y:S02]  /*1570*/  PRMT R11, RZ, 0x7610, R11 ;  /* 0x00007610ff0b7816 */ /* 0x000fe4000000000b */
[----:B------:R-:W-:-:S02]  /*1580*/  PRMT R15, RZ, 0x7610, R15 ;  /* 0x00007610ff0f7816 */ /* 0x000fc4000000000f */
[----:B------:R-:W-:Y:S02]  /*1590*/  PRMT R6, RZ, 0x7610, R6 ;  /* 0x00007610ff067816 */ /* 0x000fe40000000006 */
[----:B------:R-:W-:Y:S02]  /*15a0*/  PRMT R10, RZ, 0x7610, R10 ;  /* 0x00007610ff0a7816 */ /* 0x000fe4000000000a */
[----:B------:R-:W-:Y:S02]  /*15b0*/  PRMT R14, RZ, 0x7610, R14 ;  /* 0x00007610ff0e7816 */ /* 0x000fe4000000000e */
[----:B------:R-:W-:Y:S02]  /*15c0*/  PRMT R18, RZ, 0x7610, R18 ;  /* 0x00007610ff127816 */ /* 0x000fe40000000012 */
[----:B------:R-:W-:Y:S02]  /*15d0*/  PRMT R5, RZ, 0x7610, R5 ;  /* 0x00007610ff057816 */ /* 0x000fe40000000005 */
[----:B------:R-:W-:-:S02]  /*15e0*/  PRMT R9, RZ, 0x7610, R9 ;  /* 0x00007610ff097816 */ /* 0x000fc40000000009 */
[----:B------:R-:W-:Y:S02]  /*15f0*/  PRMT R13, RZ, 0x7610, R13 ;  /* 0x00007610ff0d7816 */ /* 0x000fe4000000000d */
[----:B------:R-:W-:Y:S01]  /*1600*/  PRMT R17, RZ, 0x7610, R17 ;  /* 0x00007610ff117816 */ /* 0x000fe20000000011 */
[----:B------:R-:W2:Y:S04]  /*1610*/  @P3 LDG.E.U8 R4, desc[UR30][R116.64] ;  /* 0x0000001e74043981 */ /* 0x000ea8000c1e1100 */
[----:B------:R-:W3:Y:S04]  /*1620*/  @P3 LDG.E.U8 R8, desc[UR30][R108.64] ;  /* 0x0000001e6c083981 */ /* 0x000ee8000c1e1100 */
[----:B------:R-:W4:Y:S04]  /*1630*/  @P3 LDG.E.U8 R12, desc[UR30][R98.64] ;  /* 0x0000001e620c3981 */ /* 0x000f28000c1e1100 */
        /* <DEDUP_REMOVED lines=12> */
[----:B------:R-:W4:Y:S01]  /*1700*/  @P3 LDG.E.U8 R17, desc[UR30][R78.64] ;  /* 0x0000001e4e113981 */ /* 0x000f22000c1e1100 */
[----:B0-----:R-:W-:-:S04]  /*1710*/  @!UP0 UIADD3 UR8, UPT, UPT, -UR5, 0x100000, URZ ;  /* 0x0010000005088890 */ /* 0x001fc8000fffe1ff */
[----:B------:R-:W-:Y:S02]  /*1720*/  @!UP0 USHF.L.U32 UR9, UR8, 0xb, URZ ;  /* 0x0000000b08098899 */ /* 0x000fe400080006ff */
[----:B------:R-:W-:Y:S01]  /*1730*/  @!UP0 USHF.L.U32 UR8, UR8, 0x1, URZ ;  /* 0x0000000108088899 */ /* 0x000fe200080006ff */
[----:B------:R-:W-:Y:S01]  /*1740*/  VOTEU.ALL UP1, P2 ;  /* 0x0000000000ff7886 */ /* 0x000fe20001020000 */
[----:B------:R-:W-:-:S04]  /*1750*/  @!UP0 UIADD3 UR4, UPT, UPT, -UR5, 0x100000, URZ ;  /* 0x0010000005048890 */ /* 0x000fc8000fffe1ff */
[----:B------:R-:W-:Y:S02]  /*1760*/  @!UP0 USHF.L.U32 UR5, UR4, 0xb, URZ ;  /* 0x0000000b04058899 */ /* 0x000fe400080006ff */
[----:B------:R-:W-:Y:S02]  /*1770*/  @!UP0 USHF.L.U32 UR4, UR4, 0x1, URZ ;  /* 0x0000000104048899 */ /* 0x000fe400080006ff */
[----:B------:R-:W-:Y:S01]  /*1780*/  UIADD3 UR12, UPT, UPT, UR35, 0x100000, URZ ;  /* 0x00100000230c7890 */ /* 0x000fe2000fffe0ff */
[----:B------:R-:W-:Y:S02]  /*1790*/  ISETP.EQ.U32.AND P4, PT, RZ, UR22, P3 ;  /* 0x00000016ff007c0c */ /* 0x000fe40009f82070 */
[C---:B------:R-:W-:Y:S01]  /*17a0*/  LOP3.LUT R39, R41.reuse, 0x40, RZ, 0x3c, !PT ;  /* 0x0000004029277812 */ /* 0x040fe200078e3cff */
[----:B------:R-:W-:Y:S01]  /*17b0*/  UIADD3 UR6, UPT, UPT, UR6, UR12, URZ ;  /* 0x0000000c06067290 */ /* 0x000fe2000fffe0ff */
[----:B------:R-:W-:-:S03]  /*17c0*/  LOP3.LUT R38, R41, 0x60, RZ, 0x3c, !PT ;  /* 0x0000006029267812 */ /* 0x000fc600078e3cff */
[----:B------:R-:W-:Y:S01]  /*17d0*/  ULEA UR14, UR14, UR6, 0x2 ;  /* 0x000000060e0e7291 */ /* 0x000fe2000f8e10ff */
[----:B------:R0:W1:Y:S01]  /*17e0*/  @!UP1 SYNCS.EXCH.64 URZ, [UR10+0x5808], UR8 ;  /* 0x005808080aff95b2 */ /* 0x0000620008000100 */
[----:B------:R-:W-:Y:S01]  /*17f0*/  VOTEU.ALL UP1, P2 ;  /* 0x0000000000ff7886 */ /* 0x000fe20001020000 */
[----:B------:R-:W-:Y:S02]  /*1800*/  UIADD3 UR6, UPT, UPT, UR10, 0x3000, URZ ;  /* 0x000030000a067890 */ /* 0x000fe4000fffe0ff */
[----:B--2---:R0:W-:Y:S04]  /*1810*/  STS.U8 [R41+UR10+0x2000], R4 ;  /* 0x0020000429007988 */ /* 0x0041e8000800000a */
[----:B---3--:R0:W-:Y:S04]  /*1820*/  STS.U8 [R41+UR10+0x2400], R8 ;  /* 0x0024000829007988 */ /* 0x0081e8000800000a */
[----:B----4-:R0:W-:Y:S04]  /*1830*/  STS.U8 [R41+UR10+0x2800], R12 ;  /* 0x0028000c29007988 */ /* 0x0101e8000800000a */
[----:B------:R0:W-:Y:S04]  /*1840*/  STS.U8 [R41+UR10+0x2c00], R16 ;  /* 0x002c001029007988 */ /* 0x0001e8000800000a */
        /* <DEDUP_REMOVED lines=11> */
[----:B------:R0:W-:Y:S01]  /*1900*/  STS.U8 [R38+UR10+0x2f00], R17 ;  /* 0x002f001126007988 */ /* 0x0001e2000800000a */
[----:B-1----:R1:W-:Y:S06]  /*1910*/  MEMBAR.ALL.CTA ;  /* 0x0000000000007992 */ /* 0x0023ec0000008000 */
[----:B-1----:R-:W-:Y:S04]  /*1920*/  FENCE.VIEW.ASYNC.S ;  /* 0x00000000000073c6 */ /* 0x002fe80000000000 */
[----:B------:R-:W1:Y:S02]  /*1930*/  FENCE.VIEW.ASYNC.S ;  /* 0x00000000000073c6 */ /* 0x000e640000000000 */
[----:B-1----:R0:W1:Y:S02]  /*1940*/  @!UP1 SYNCS.EXCH.64 URZ, [UR10+0x3000], UR4 ;  /* 0x003000040aff95b2 */ /* 0x0020640008000100 */
[----:B-1----:R-:W-:Y:S06]  /*1950*/  BAR.SYNC.DEFER_BLOCKING 0x0 ;  /* 0x0000000000007b1d */ /* 0x002fec0000010000 */
[----:B0-----:R-:W-:Y:S05]  /*1960*/  @!P4 BRA `(.L_x_6) ;  /* 0x000000000084c947 */ /* 0x001fea0003800000 */
[----:B------:R-:W-:Y:S02]  /*1970*/  UIADD3 UR4, UPT, UPT, UR10, 0x2000, URZ ;  /* 0x000020000a047890 */ /* 0x000fe4000fffe0ff */
[----:B------:R-:W-:Y:S02]  /*1980*/  USHF.R.U32.HI UR8, URZ, 0x4, UR10 ;  /* 0x00000004ff087899 */ /* 0x000fe4000801160a */
[----:B------:R-:W-:Y:S02]  /*1990*/  USHF.R.U32.HI UR4, URZ, 0x4, UR4 ;  /* 0x00000004ff047899 */ /* 0x000fe40008011604 */
[----:B------:R-:W-:Y:S02]  /*19a0*/  USGXT.U32 UR8, UR8, 0xe ;  /* 0x0000000e0808789a */ /* 0x000fe40008000000 */
[----:B------:R-:W-:Y:S02]  /*19b0*/  USGXT.U32 UR16, UR4, 0xe ;  /* 0x0000000e0410789a */ /* 0x000fe40008000000 */
[----:B------:R-:W-:-:S02]  /*19c0*/  UIADD3 UR32, UP1, UPT, UR8, 0x80, URZ ;  /* 0x0000008008207890 */ /* 0x000fc4000ff3e0ff */
[----:B------:R-:W-:Y:S01]  /*19d0*/  UIADD3 UR28, UP2, UPT, UR16, 0x2, URZ ;  /* 0x00000002101c7890 */ /* 0x000fe2000ff5e0ff */
[----:B------:R-:W-:Y:S01]  /*19e0*/  UMOV UR4, URZ ;  /* 0x000000ff00047c82 */ /* 0x000fe20008000000 */
[----:B------:R-:W-:Y:S01]  /*19f0*/  UMOV UR36, 0x0 ;  /* 0x0000000000247882 */ /* 0x000fe20000000000 */
[----:B------:R-:W-:Y:S02]  /*1a00*/  UIADD3.X UR33, UPT, UPT, UR4, -0x7fffbfe0, URZ, UP1, !UPT ;  /* 0x8000402004217890 */ /* 0x000fe40008ffe4ff */
[----:B------:R-:W-:Y:S02]  /*1a10*/  UIADD3.X UR29, UPT, UPT, UR4, 0x40004040, URZ, UP2, !UPT ;  /* 0x40004040041d7890 */ /* 0x000fe400097fe4ff */
[----:B------:R-:W-:Y:S02]  /*1a20*/  UIADD3.64 UR18, UPT, UPT, UR32, 0x80, URZ ;  /* 0x0000008020127897 */ /* 0x000fe4000fffe0ff */
[----:B------:R-:W-:Y:S02]  /*1a30*/  UIADD3.64 UR20, UPT, UPT, UR28, 0x2, URZ ;  /* 0x000000021c147897 */ /* 0x000fe4000fffe0ff */
[----:B------:R-:W-:-:S02]  /*1a40*/  UIADD3.64 UR24, UPT, UPT, UR32, 0x100, URZ ;  /* 0x0000010020187897 */ /* 0x000fc4000fffe0ff */
[----:B------:R-:W-:Y:S01]  /*1a50*/  UIADD3.64 UR26, UPT, UPT, UR28, 0x4, URZ ;  /* 0x000000041c1a7897 */ /* 0x000fe2000fffe0ff */
[----:B------:R-:W-:Y:S01]  /*1a60*/  UMOV UR37, 0x4088010 ;  /* 0x0408801000257882 */ /* 0x000fe20000000000 */
[----:B------:R-:W-:Y:S01]  /*1a70*/  UMOV UR9, 0x80004020 ;  /* 0x8000402000097882 */ /* 0x000fe20000000000 */
[----:B------:R-:W-:Y:S01]  /*1a80*/  UMOV UR17, 0x40004040 ;  /* 0x4000404000117882 */ /* 0x000fe20000000000 */
[----:B------:R-:W-:Y:S01]  /*1a90*/  UMOV UR38, 0x0 ;  /* 0x0000000000267882 */ /* 0x000fe20000000000 */
[----:B------:R-:W-:Y:S01]  /*1aa0*/  UMOV UR39, 0x4088010 ;  /* 0x0408801000277882 */ /* 0x000fe20000000000 */
[----:B------:R-:W-:Y:S01]  /*1ab0*/  UMOV UR40, 0x0 ;  /* 0x0000000000287882 */ /* 0x000fe20000000000 */
[----:B------:R-:W-:Y:S01]  /*1ac0*/  UMOV UR41, 0x4088010 ;  /* 0x0408801000297882 */ /* 0x000fe20000000000 */
[----:B------:R-:W-:Y:S01]  /*1ad0*/  UMOV UR4, UR6 ;  /* 0x0000000600047c82 */ /* 0x000fe20008000000 */
[----:B------:R-:W-:Y:S01]  /*1ae0*/  UMOV UR5, URZ ;  /* 0x000000ff00057c82 */ /* 0x000fe20008000000 */
[----:B------:R0:W-:Y:S01]  /*1af0*/  UTCQMMA gdesc[UR8], gdesc[UR16], tmem[UR12], tmem[UR36], idesc[UR37], !UPT ;  /* 0x00ff2410080075ea */ /* 0x0001e2000f80030c */
[----:B------:R-:W-:Y:S01]  /*1b00*/  UMOV UR42, 0x0 ;  /* 0x00000000002a7882 */ /* 0x000fe20000000000 */
[----:B------:R-:W-:Y:S01]  /*1b10*/  UMOV UR43, 0x4088010 ;  /* 0x04088010002b7882 */ /* 0x000fe20000000000 */
[----:B------:R0:W-:Y:S01]  /*1b20*/  UTCQMMA gdesc[UR32], gdesc[UR28], tmem[UR12], tmem[UR38], idesc[UR39], UPT ;  /* 0x00ff261c200075ea */ /* 0x0001e2000b80030c */
[----:B------:R-:W-:Y:S01]  /*1b30*/  UMOV UR4, UR4 ;  /* 0x0000000400047c82 */ /* 0x000fe20008000000 */
[----:B------:R0:W-:Y:S01]  /*1b40*/  UTCQMMA gdesc[UR18], gdesc[UR20], tmem[UR12], tmem[UR40], idesc[UR41], UPT ;  /* 0x00ff2814120075ea */ /* 0x0001e2000b80030c */
[----:B------:R0:W-:Y:S01]  /*1b50*/  UTCQMMA gdesc[UR24], gdesc[UR26], tmem[UR12], tmem[UR42], idesc[UR43], UPT ;  /* 0x00ff2a1a180075ea */ /* 0x0001e2000b80030c */
[----:B------:R0:W-:Y:S01]  /*1b60*/  UTCBAR [UR4], URZ ;  /* 0x000000ff040073e9 */ /* 0x0001e200080000ff */
[----:B------:R-:W-:Y:S01]  /*1b70*/  NOP ;  /* 0x0000000000007918 */ /* 0x000fe20000000000 */
.L_x_6:
[----:B------:R-:W-:Y:S05]  /*1b80*/  @!P3 BRA `(.L_x_7) ;  /* 0x000000000008b947 */ /* 0x000fea0003800000 */
[----:B------:R-:W1:Y:S02]  /*1b90*/  SYNCS.PHASECHK.TRANS64.TRYWAIT P0, [UR10+0x3000], RZ ;  /* 0x003000ffff0075a7 */ /* 0x000e64000800110a */
[----:B-1----:R-:W-:Y:S05]  /*1ba0*/  @!P0 BRA `(.L_x_8) ;  /* 0x0000004400c88947 */ /* 0x002fea0003800000 */
.L_x_7:
[----:B------:R-:W-:Y:S01]  /*1bb0*/  BAR.SYNC.DEFER_BLOCKING 0x0 ;  /* 0x0000000000007b1d */ /* 0x000fe20000010000 */
[----:B------:R-:W-:Y:S02]  /*1bc0*/  SHF.R.U32.HI R18, RZ, 0x5, R0 ;  /* 0x00000005ff127819 */ /* 0x000fe40000011600 */
[C---:B------:R-:W-:Y:S02]  /*1bd0*/  LOP3.LUT R19, R0.reuse, 0x1f, RZ, 0xc0, !PT ;  /* 0x0000001f00137812 */ /* 0x040fe400078ec0ff */
[----:B------:R-:W-:Y:S01]  /*1be0*/  LOP3.LUT R24, R0, 0xff, RZ, 0xc0, !PT ;  /* 0x000000ff00187812 */ /* 0x000fe200078ec0ff */
[----:B0-----:R-:W0:Y:S02]  /*1bf0*/  LDCU UR8, c[0x0][0x3a8] ;  /* 0x00007500ff0877ac */ /* 0x001e240008000800 */
[----:B------:R-:W1:Y:S01]  /*1c00*/  LDC.64 R44, c[0x0][0x390] ;  /* 0x0000e400ff2c7b82 */ /* 0x000e620000000a00 */
[----:B------:R-:W-:Y:S01]  /*1c10*/  LDTM.16dp32bit_t0_t15.x8 R4, tmem[UR14] ;  /* 0x0000000e000479ee */ /* 0x000fe20008980000 */
[----:B------:R-:W0:Y:S01]  /*1c20*/  LDTM.16dp32bit_t16_t31.x8 R4, tmem[UR14+0x8] ;  /* 0x0000080e000479ee */ /* 0x000e2200089a0000 */
[----:B------:R-:W-:Y:S01]  /*1c30*/  ISETP.GE.U32.AND P5, PT, R19, 0x10, PT ;  /* 0x000000101300780c */ /* 0x000fe20003fa6070 */
[----:B------:R-:W2:Y:S01]  /*1c40*/  LDCU.64 UR18, c[0x0][0x3d0] ;  /* 0x00007a00ff1277ac */ /* 0x000ea20008000a00 */
[----:B------:R-:W-:-:S03]  /*1c50*/  LEA R36, R24, UR10, 0x2 ;  /* 0x0000000a18247c11 */ /* 0x000fc6000f8e10ff */
[----:B------:R-:W3:Y:S01]  /*1c60*/  LDC R22, c[0x0][0x3d8] ;  /* 0x0000f600ff167b82 */ /* 0x000ee20000000800 */
[----:B------:R-:W4:Y:S01]  /*1c70*/  @!P2 SYNCS.CCTL.IV [UR10+0x3000] ;  /* 0x00300000ff00a9b1 */ /* 0x000f22000800000a */
[----:B------:R-:W-:Y:S01]  /*1c80*/  NOP ;  /* 0x0000000000007918 */ /* 0x000fe20000000000 */
[----:B--2---:R-:W-:Y:S01]  /*1c90*/  UIMAD UR4, UR7, UR18, URZ ;  /* 0x00000012070472a4 */ /* 0x004fe2000f8e02ff */
[----:B0-----:R-:W-:Y:S01]  /*1ca0*/  FMUL R3, R4, UR8 ;  /* 0x0000000804037c20 */ /* 0x001fe20008400000 */
[----:B------:R-:W-:Y:S01]  /*1cb0*/  FMUL R14, R5, UR8 ;  /* 0x00000008050e7c20 */ /* 0x000fe20008400000 */
[----:B------:R-:W-:Y:S01]  /*1cc0*/  FMUL R15, R6, UR8 ;  /* 0x00000008060f7c20 */ /* 0x000fe20008400000 */
[----:B------:R-:W-:Y:S01]  /*1cd0*/  FMUL R16, R7, UR8 ;  /* 0x0000000807107c20 */ /* 0x000fe20008400000 */
[----:B------:R-:W-:Y:S01]  /*1ce0*/  FMUL R17, R8, UR8 ;  /* 0x0000000808117c20 */ /* 0x000fe20008400000 */
[----:B------:R-:W-:Y:S02]  /*1cf0*/  USHF.R.S32.HI UR5, URZ, 0x1f, UR4 ;  /* 0x0000001fff057899 */ /* 0x000fe40008011404 */
[----:B------:R-:W-:Y:S01]  /*1d00*/  FMNMX3 R15, R3, R14, R15, !PT ;  /* 0x0000000e030f7276 */ /* 0x000fe2000780000f */
[----:B------:R-:W-:Y:S01]  /*1d10*/  FMUL R3, R9, UR8 ;  /* 0x0000000809037c20 */ /* 0x000fe20008400000 */
[----:B------:R-:W-:-:S02]  /*1d20*/  FMUL R14, R10, UR8 ;  /* 0x000000080a0e7c20 */ /* 0x000fc40008400000 */
[----:B------:R-:W-:Y:S01]  /*1d30*/  FMNMX3 R16, R15, R16, R17, !PT ;  /* 0x000000100f107276 */ /* 0x000fe20007800011 */
[----:B------:R-:W-:-:S03]  /*1d40*/  FMUL R15, R11, UR8 ;  /* 0x000000080b0f7c20 */ /* 0x000fc60008400000 */
[----:B------:R-:W-:Y:S02]  /*1d50*/  FMNMX3 R14, R16, R3, R14, !PT ;  /* 0x00000003100e7276 */ /* 0x000fe4000780000e */
[C---:B------:R-:W-:Y:S02]  /*1d60*/  LOP3.LUT R3, R0.reuse, 0x1f, RZ, 0xc0, !PT ;  /* 0x0000001f00037812 */ /* 0x040fe400078ec0ff */
[----:B------:R-:W-:Y:S01]  /*1d70*/  FMNMX R16, R15, R14, !PT ;  /* 0x0000000e0f107209 */ /* 0x000fe20007800000 */
[----:B------:R-:W-:Y:S02]  /*1d80*/  IMAD.SHL.U32 R14, R0, 0x2, RZ ;  /* 0x00000002000e7824 */ /* 0x000fe400078e00ff */
[----:B------:R-:W-:Y:S01]  /*1d90*/  IMAD R15, R3, UR19, RZ ;  /* 0x00000013030f7c24 */ /* 0x000fe2000f8e02ff */
[----:B------:R-:W-:Y:S01]  /*1da0*/  SGXT.U32 R3, R18, 0x3 ;  /* 0x000000031203781a */ /* 0x000fe20000000000 */
[----:B------:R-:W0:Y:S03]  /*1db0*/  SHFL.BFLY PT, R17, R16, 0x10, 0x1f ;  /* 0x0e001f0010117f89 */ /* 0x000e2600000e0000 */
[----:B-1----:R-:W-:Y:S01]  /*1dc0*/  IADD3 R44, P0, P6, R15, UR4, R44 ;  /* 0x000000040f2c7c10 */ /* 0x002fe2000fe1e02c */
[----:B---3--:R-:W-:Y:S01]  /*1dd0*/  IMAD R3, R3, R22, RZ ;  /* 0x0000001603037224 */ /* 0x008fe200078e02ff */
[----:B------:R-:W-:Y:S01]  /*1de0*/  SHF.R.S32.HI R18, RZ, 0x1f, R15 ;  /* 0x0000001fff127819 */ /* 0x000fe2000001140f */
[----:B------:R-:W-:Y:S01]  /*1df0*/  UIADD3 UR4, UPT, UPT, UR22, 0x18, URZ ;  /* 0x0000001816047890 */ /* 0x000fe2000fffe0ff */
[----:B------:R-:W-:Y:S01]  /*1e00*/  LOP3.LUT R15, R14, 0x1e, RZ, 0xc0, !PT ;  /* 0x0000001e0e0f7812 */ /* 0x000fe200078ec0ff */
[----:B------:R-:W-:Y:S01]  /*1e10*/  IMAD R14, R22, 0x8, R3 ;  /* 0x00000008160e7824 */ /* 0x000fe200078e0203 */
[----:B------:R-:W-:-:S02]  /*1e20*/  IADD3.X R20, PT, PT, R18, UR5, R45, P0, P6 ;  /* 0x0000000512147c10 */ /* 0x000fc400087ec42d */
[----:B------:R-:W-:Y:S01]  /*1e30*/  LOP3.LUT R19, R15, 0x60, R0, 0xf8, !PT ;  /* 0x000000600f137812 */ /* 0x000fe200078ef800 */
[----:B------:R-:W-:Y:S01]  /*1e40*/  IMAD R15, R22, 0x8, R14 ;  /* 0x00000008160f7824 */ /* 0x000fe200078e020e */
[C---:B------:R-:W-:Y:S02]  /*1e50*/  IADD3 R76, P0, PT, R3.reuse, R44, RZ ;  /* 0x0000002c034c7210 */ /* 0x040fe40007f1e0ff */
[----:B------:R-:W-:Y:S02]  /*1e60*/  LEA.HI R37, R24, R19, RZ, 0x19 ;  /* 0x0000001318257211 */ /* 0x000fe400078fc8ff */
[----:B------:R-:W-:Y:S02]  /*1e70*/  LEA.HI.X.SX32 R77, R3, R20, 0x1, P0 ;  /* 0x00000014034d7211 */ /* 0x000fe400000f0eff */
[----:B------:R-:W-:Y:S02]  /*1e80*/  LEA R37, R37, UR10, 0x2 ;  /* 0x0000000a25257c11 */ /* 0x000fe4000f8e10ff */
[----:B------:R-:W-:-:S02]  /*1e90*/  IADD3 R74, P6, PT, R14, R44, RZ ;  /* 0x0000002c0e4a7210 */ /* 0x000fc40007fde0ff */
[C---:B------:R-:W-:Y:S02]  /*1ea0*/  IADD3 R70, P0, PT, R15.reuse, R44, RZ ;  /* 0x0000002c0f467210 */ /* 0x040fe40007f1e0ff */
[----:B0-----:R-:W-:Y:S01]  /*1eb0*/  FMNMX R18, R16, R17, !PT ;  /* 0x0000001110127209 */ /* 0x001fe20007800000 */
[----:B------:R-:W-:Y:S01]  /*1ec0*/  IMAD R16, R22, UR4, RZ ;  /* 0x0000000416107c24 */ /* 0x000fe2000f8e02ff */
[-C--:B------:R-:W-:Y:S01]  /*1ed0*/  LEA.HI.X.SX32 R75, R14, R20.reuse, 0x1, P6 ;  /* 0x000000140e4b7211 */ /* 0x080fe200030f0eff */
[----:B------:R-:W-:Y:S01]  /*1ee0*/  UIADD3 UR4, UPT, UPT, UR22, 0x38, URZ ;  /* 0x0000003816047890 */ /* 0x000fe2000fffe0ff */
[----:B------:R-:W-:Y:S01]  /*1ef0*/  LEA.HI.X.SX32 R71, R15, R20, 0x1, P0 ;  /* 0x000000140f477211 */ /* 0x000fe200000f0eff */
[----:B----4-:R0:W-:Y:S01]  /*1f00*/  @!P5 STS [R37+0x2000], R18 ;  /* 0x002000122500d388 */ /* 0x0101e20000000800 */
[----:B------:R-:W-:Y:S01]  /*1f10*/  ISETP.GE.U32.AND P6, PT, R24, 0x80, PT ;  /* 0x000000801800780c */ /* 0x000fe20003fc6070 */
[----:B------:R-:W-:Y:S01]  /*1f20*/  IMAD R15, R22, 0x10, R15 ;  /* 0x00000010160f7824 */ /* 0x000fe200078e020f */
[----:B------:R-:W-:Y:S01]  /*1f30*/  IADD3 R68, P0, PT, R16, R44, RZ ;  /* 0x0000002c10447210 */ /* 0x000fe20007f1e0ff */
[----:B------:R-:W-:Y:S02]  /*1f40*/  BAR.SYNC.DEFER_BLOCKING 0x0 ;  /* 0x0000000000007b1d */ /* 0x000fe40000010000 */
[----:B------:R-:W-:Y:S01]  /*1f50*/  IMAD R3, R22, 0x8, R15 ;  /* 0x0000000816037824 */ /* 0x000fe200078e020f */
[----:B------:R-:W-:Y:S01]  /*1f60*/  LEA.HI.X.SX32 R69, R16, R20, 0x1, P0 ;  /* 0x0000001410457211 */ /* 0x000fe200000f0eff */
[C---:B------:R-:W-:Y:S01]  /*1f70*/  IMAD R16, R22.reuse, UR4, RZ ;  /* 0x0000000416107c24 */ /* 0x040fe2000f8e02ff */
[----:B------:R-:W-:Y:S01]  /*1f80*/  IADD3 R66, P0, PT, R15, R44, RZ ;  /* 0x0000002c0f427210 */ /* 0x000fe20007f1e0ff */
[----:B------:R-:W-:Y:S01]  /*1f90*/  IMAD R14, R22, 0x8, R3 ;  /* 0x00000008160e7824 */ /* 0x000fe200078e0203 */
[----:B------:R-:W-:Y:S01]  /*1fa0*/  UIADD3 UR4, UPT, UPT, UR22, 0x58, URZ ;  /* 0x0000005816047890 */ /* 0x000fe2000fffe0ff */
[----:B0-----:R-:W-:-:S02]  /*1fb0*/  PRMT R18, RZ, 0x7610, R18 ;  /* 0x00007610ff127816 */ /* 0x001fc40000000012 */
[----:B------:R-:W-:Y:S02]  /*1fc0*/  LEA.HI.X.SX32 R67, R15, R20, 0x1, P0 ;  /* 0x000000140f437211 */ /* 0x000fe400000f0eff */
[C---:B------:R-:W-:Y:S01]  /*1fd0*/  IADD3 R64, P0, PT, R3.reuse, R44, RZ ;  /* 0x0000002c03407210 */ /* 0x040fe20007f1e0ff */
[----:B------:R-:W-:Y:S01]  /*1fe0*/  IMAD R15, R22, UR4, RZ ;  /* 0x00000004160f7c24 */ /* 0x000fe2000f8e02ff */
[----:B------:R-:W-:Y:S02]  /*1ff0*/  UIADD3 UR4, UPT, UPT, UR22, 0x78, URZ ;  /* 0x0000007816047890 */ /* 0x000fe4000fffe0ff */
[----:B------:R-:W-:Y:S02]  /*2000*/  LEA.HI.X.SX32 R65, R3, R20, 0x1, P0 ;  /* 0x0000001403417211 */ /* 0x000fe400000f0eff */
[----:B------:R-:W-:-:S04]  /*2010*/  IADD3 R62, P0, PT, R14, R44, RZ ;  /* 0x0000002c0e3e7210 */ /* 0x000fc80007f1e0ff */
[----:B------:R-:W-:Y:S01]  /*2020*/  LEA.HI.X.SX32 R63, R14, R20, 0x1, P0 ;  /* 0x000000140e3f7211 */ /* 0x000fe200000f0eff */
[----:B------:R-:W-:Y:S01]  /*2030*/  IMAD R14, R22, 0x10, R14 ;  /* 0x00000010160e7824 */ /* 0x000fe200078e020e */
[----:B------:R-:W0:Y:S01]  /*2040*/  @!P6 LDS R13, [R36+0x2000] ;  /* 0x00200000240de984 */ /* 0x000e220000000800 */
[----:B------:R-:W-:Y:S02]  /*2050*/  IADD3 R60, P0, PT, R16, R44, RZ ;  /* 0x0000002c103c7210 */ /* 0x000fe40007f1e0ff */
[----:B------:R-:W-:Y:S02]  /*2060*/  IMAD R3, R22, 0x8, R14 ;  /* 0x0000000816037824 */ /* 0x000fe400078e020e */
[----:B------:R-:W-:Y:S02]  /*2070*/  LEA.HI.X.SX32 R61, R16, R20, 0x1, P0 ;  /* 0x00000014103d7211 */ /* 0x000fe400000f0eff */
[----:B------:R-:W-:-:S04]  /*2080*/  IADD3 R58, P0, PT, R14, R44, RZ ;  /* 0x0000002c0e3a7210 */ /* 0x000fc80007f1e0ff */
[----:B------:R-:W-:Y:S01]  /*2090*/  LEA.HI.X.SX32 R59, R14, R20, 0x1, P0 ;  /* 0x000000140e3b7211 */ /* 0x000fe200000f0eff */
[----:B------:R-:W-:Y:S01]  /*20a0*/  IMAD R14, R22, 0x8, R3 ;  /* 0x00000008160e7824 */ /* 0x000fe200078e0203 */
[----:B------:R-:W-:-:S04]  /*20b0*/  IADD3 R56, P0, PT, R3, R44, RZ ;  /* 0x0000002c03387210 */ /* 0x000fc80007f1e0ff */
[----:B------:R-:W-:Y:S02]  /*20c0*/  LEA.HI.X.SX32 R57, R3, R20, 0x1, P0 ;  /* 0x0000001403397211 */ /* 0x000fe400000f0eff */
[----:B------:R-:W-:-:S04]  /*20d0*/  IADD3 R54, P0, PT, R14, R44, RZ ;  /* 0x0000002c0e367210 */ /* 0x000fc80007f1e0ff */
[----:B------:R-:W-:Y:S01]  /*20e0*/  LEA.HI.X.SX32 R55, R14, R20, 0x1, P0 ;  /* 0x000000140e377211 */ /* 0x000fe200000f0eff */
[----:B------:R-:W-:Y:S01]  /*20f0*/  IMAD R14, R22, 0x10, R14 ;  /* 0x00000010160e7824 */ /* 0x000fe200078e020e */
[----:B------:R-:W-:-:S03]  /*2100*/  IADD3 R52, P0, PT, R15, R44, RZ ;  /* 0x0000002c0f347210 */ /* 0x000fc60007f1e0ff */
[C---:B------:R-:W-:Y:S01]  /*2110*/  IMAD R3, R22.reuse, 0x8, R14 ;  /* 0x0000000816037824 */ /* 0x040fe200078e020e */
[----:B------:R-:W-:Y:S01]  /*2120*/  LEA.HI.X.SX32 R53, R15, R20, 0x1, P0 ;  /* 0x000000140f357211 */ /* 0x000fe200000f0eff */
[----:B------:R-:W-:Y:S01]  /*2130*/  IMAD R15, R22, UR4, RZ ;  /* 0x00000004160f7c24 */ /* 0x000fe2000f8e02ff */
[----:B------:R-:W-:-:S04]  /*2140*/  IADD3 R50, P0, PT, R14, R44, RZ ;  /* 0x0000002c0e327210 */ /* 0x000fc80007f1e0ff */
[----:B------:R-:W-:Y:S01]  /*2150*/  LEA.HI.X.SX32 R51, R14, R20, 0x1, P0 ;  /* 0x000000140e337211 */ /* 0x000fe200000f0eff */
[----:B------:R-:W-:Y:S01]  /*2160*/  IMAD R14, R22, 0x8, R3 ;  /* 0x00000008160e7824 */ /* 0x000fe200078e0203 */
[C---:B------:R-:W-:Y:S01]  /*2170*/  IADD3 R48, P0, PT, R3.reuse, R44, RZ ;  /* 0x0000002c03307210 */ /* 0x040fe20007f1e0ff */
[----:B0-----:R-:W0:Y:S03]  /*2180*/  SHFL.BFLY PT, R16, R13, 0x1, 0x1f ;  /* 0x0c201f000d107f89 */ /* 0x001e2600000e0000 */
[----:B------:R-:W-:Y:S02]  /*2190*/  LEA.HI.X.SX32 R49, R3, R20, 0x1, P0 ;  /* 0x0000001403317211 */ /* 0x000fe400000f0eff */
[----:B------:R-:W-:Y:S02]  /*21a0*/  IADD3 R46, P0, PT, R14, R44, RZ ;  /* 0x0000002c0e2e7210 */ /* 0x000fe40007f1e0ff */
[----:B------:R-:W-:-:S02]  /*21b0*/  LEA R3, R19, UR10, 0x2 ;  /* 0x0000000a13037c11 */ /* 0x000fc4000f8e10ff */
[----:B------:R-:W-:Y:S02]  /*21c0*/  LEA.HI.X.SX32 R47, R14, R20, 0x1, P0 ;  /* 0x000000140e2f7211 */ /* 0x000fe400000f0eff */
[----:B------:R-:W-:-:S04]  /*21d0*/  IADD3 R44, P0, PT, R15, R44, RZ ;  /* 0x0000002c0f2c7210 */ /* 0x000fc80007f1e0ff */
[----:B------:R-:W-:Y:S02]  /*21e0*/  LEA.HI.X.SX32 R45, R15, R20, 0x1, P0 ;  /* 0x000000140f2d7211 */ /* 0x000fe400000f0eff */
[----:B------:R-:W-:-:S04]  /*21f0*/  LOP3.LUT P0, RZ, R0, 0x1, RZ, 0xc0, !PT ;  /* 0x0000000100ff7812 */ /* 0x000fc8000780c0ff */
[----:B------:R-:W-:Y:S02]  /*2200*/  ISETP.LT.U32.AND P0, PT, R24, 0x80, !P0 ;  /* 0x000000801800780c */ /* 0x000fe40004701070 */
[----:B0-----:R-:W-:Y:S02]  /*2210*/  FMNMX R15, R13, R16, !PT ;  /* 0x000000100d0f7209 */ /* 0x001fe40007800000 */
[----:B------:R-:W-:-:S09]  /*2220*/  PRMT R16, RZ, 0x7610, R16 ;  /* 0x00007610ff107816 */ /* 0x000fd20000000010 */
[----:B------:R-:W-:Y:S01]  /*2230*/  @P0 STS [R36+0x2000], R15 ;  /* 0x0020000f24000388 */ /* 0x000fe20000000800 */
[----:B------:R-:W-:Y:S06]  /*2240*/  BAR.SYNC.DEFER_BLOCKING 0x0 ;  /* 0x0000000000007b1d */ /* 0x000fec0000010000 */
[----:B------:R-:W0:Y:S02]  /*2250*/  LDS R43, [R3+0x2000] ;  /* 0x00200000032b7984 */ /* 0x000e240000000800 */
[----:B0-----:R-:W-:-:S05]  /*2260*/  FMNMX R43, R43, -INF , !PT ;  /* 0xff8000002b2b7809 */ /* 0x001fca0007800000 */
[--C-:B------:R-:W-:Y:S01]  /*2270*/  FFMA R4, R4, UR8, -R43.reuse ;  /* 0x0000000804047c23 */ /* 0x100fe2000800082b */
[--C-:B------:R-:W-:Y:S01]  /*2280*/  FFMA R5, R5, UR8, -R43.reuse ;  /* 0x0000000805057c23 */ /* 0x100fe2000800082b */
[--C-:B------:R-:W-:Y:S01]  /*2290*/  FFMA R6, R6, UR8, -R43.reuse ;  /* 0x0000000806067c23 */ /* 0x100fe2000800082b */
[--C-:B------:R-:W-:Y:S01]  /*22a0*/  FFMA R7, R7, UR8, -R43.reuse ;  /* 0x0000000807077c23 */ /* 0x100fe2000800082b */
[----:B------:R-:W-:Y:S01]  /*22b0*/  FMUL R4, R4, 1.4426950216293334961 ;  /* 0x3fb8aa3b04047820 */ /* 0x000fe20000400000 */
[----:B------:R-:W-:Y:S01]  /*22c0*/  FMUL R5, R5, 1.4426950216293334961 ;  /* 0x3fb8aa3b05057820 */ /* 0x000fe20000400000 */
[----:B------:R-:W-:Y:S01]  /*22d0*/  FMUL R6, R6, 1.4426950216293334961 ;  /* 0x3fb8aa3b06067820 */ /* 0x000fe20000400000 */
[----:B------:R-:W-:Y:S01]  /*22e0*/  FMUL R13, R7, 1.4426950216293334961 ;  /* 0x3fb8aa3b070d7820 */ /* 0x000fe20000400000 */
[--C-:B------:R-:W-:Y:S01]  /*22f0*/  FFMA R8, R8, UR8, -R43.reuse ;  /* 0x0000000808087c23 */ /* 0x100fe2000800082b */
[--C-:B------:R-:W-:Y:S01]  /*2300*/  FFMA R9, R9, UR8, -R43.reuse ;  /* 0x0000000809097c23 */ /* 0x100fe2000800082b */
[----:B------:R-:W-:Y:S01]  /*2310*/  MUFU.EX2 R4, R4 ;  /* 0x0000000400047308 */ /* 0x000fe20000000800 */
[--C-:B------:R-:W-:Y:S01]  /*2320*/  FFMA R10, R10, UR8, -R43.reuse ;  /* 0x000000080a0a7c23 */ /* 0x100fe2000800082b */
[----:B------:R-:W-:Y:S01]  /*2330*/  FMUL R7, R8, 1.4426950216293334961 ;  /* 0x3fb8aa3b08077820 */ /* 0x000fe20000400000 */
[----:B------:R-:W-:Y:S01]  /*2340*/  FMUL R8, R9, 1.4426950216293334961 ;  /* 0x3fb8aa3b09087820 */ /* 0x000fe20000400000 */
[----:B------:R-:W-:Y:S01]  /*2350*/  FFMA R11, R11, UR8, -R43 ;  /* 0x000000080b0b7c23 */ /* 0x000fe2000800082b */
[----:B------:R-:W-:-:S03]  /*2360*/  FMUL R9, R10, 1.4426950216293334961 ;  /* 0x3fb8aa3b0a097820 */ /* 0x000fc60000400000 */
[----:B------:R-:W0:Y:S01]  /*2370*/  MUFU.EX2 R5, R5 ;  /* 0x0000000500057308 */ /* 0x000e220000000800 */
[----:B------:R-:W-:-:S07]  /*2380*/  FMUL R11, R11, 1.4426950216293334961 ;  /* 0x3fb8aa3b0b0b7820 */ /* 0x000fce0000400000 */
[----:B------:R-:W1:Y:S08]  /*2390*/  MUFU.EX2 R6, R6 ;  /* 0x0000000600067308 */ /* 0x000e700000000800 */
[----:B------:R-:W2:Y:S01]  /*23a0*/  MUFU.EX2 R13, R13 ;  /* 0x0000000d000d7308 */ /* 0x000ea20000000800 */
[----:B0-----:R-:W-:-:S07]  /*23b0*/  FADD R15, R4, R5 ;  /* 0x00000005040f7221 */ /* 0x001fce0000000000 */
[----:B------:R-:W0:Y:S01]  /*23c0*/  MUFU.EX2 R7, R7 ;  /* 0x0000000700077308 */ /* 0x000e220000000800 */
[----:B-1----:R-:W-:-:S07]  /*23d0*/  FADD R10, R6, R15 ;  /* 0x0000000f060a7221 */ /* 0x002fce0000000000 */
[----:B------:R-:W1:Y:S01]  /*23e0*/  MUFU.EX2 R8, R8 ;  /* 0x0000000800087308 */ /* 0x000e620000000800 */
[----:B--2---:R-:W-:-:S07]  /*23f0*/  FADD R10, R13, R10 ;  /* 0x0000000a0d0a7221 */ /* 0x004fce0000000000 */
[----:B------:R-:W2:Y:S01]  /*2400*/  MUFU.EX2 R9, R9 ;  /* 0x0000000900097308 */ /* 0x000ea20000000800 */
[----:B0-----:R-:W-:-:S07]  /*2410*/  FADD R15, R7, R10 ;  /* 0x0000000a070f7221 */ /* 0x001fce0000000000 */
[----:B------:R-:W0:Y:S01]  /*2420*/  MUFU.EX2 R14, R11 ;  /* 0x0000000b000e7308 */ /* 0x000e220000000800 */
[----:B-1----:R-:W-:-:S04]  /*2430*/  FADD R10, R8, R15 ;  /* 0x0000000f080a7221 */ /* 0x002fc80000000000 */
[----:B--2---:R-:W-:-:S04]  /*2440*/  FADD R15, R9, R10 ;  /* 0x0000000a090f7221 */ /* 0x004fc80000000000 */
[----:B0-----:R-:W-:-:S05]  /*2450*/  FADD R15, R14, R15 ;  /* 0x0000000f0e0f7221 */ /* 0x001fca0000000000 */
[----:B------:R-:W0:Y:S02]  /*2460*/  SHFL.BFLY PT, R10, R15, 0x10, 0x1f ;  /* 0x0e001f000f0a7f89 */ /* 0x000e2400000e0000 */
[----:B0-----:R-:W-:Y:S01]  /*2470*/  FADD R10, R15, R10 ;  /* 0x0000000a0f0a7221 */ /* 0x001fe20000000000 */
[----:B------:R-:W-:Y:S06]  /*2480*/  BAR.SYNC.DEFER_BLOCKING 0x0 ;  /* 0x0000000000007b1d */ /* 0x000fec0000010000 */
[----:B------:R-:W-:Y:S02]  /*2490*/  @!P5 STS [R37+0x2000], R10 ;  /* 0x0020000a2500d388 */ /* 0x000fe40000000800 */
[----:B------:R-:W-:Y:S06]  /*24a0*/  BAR.SYNC.DEFER_BLOCKING 0x0 ;  /* 0x0000000000007b1d */ /* 0x000fec0000010000 */
[----:B------:R-:W0:Y:S04]  /*24b0*/  @!P6 LDS R12, [R36+0x2000] ;  /* 0x00200000240ce984 */ /* 0x000e280000000800 */
[----:B0-----:R-:W0:Y:S02]  /*24c0*/  SHFL.BFLY PT, R11, R12, 0x1, 0x1f ;  /* 0x0c201f000c0b7f89 */ /* 0x001e2400000e0000 */
[----:B0-----:R-:W-:-:S05]  /*24d0*/  FADD R11, R12, R11 ;  /* 0x0000000b0c0b7221 */ /* 0x001fca0000000000 */
[----:B------:R0:W-:Y:S01]  /*24e0*/  @P0 STS [R36+0x2000], R11 ;  /* 0x0020000b24000388 */ /* 0x0001e20000000800 */
[----:B------:R-:W-:Y:S01]  /*24f0*/  BAR.SYNC.DEFER_BLOCKING 0x0 ;  /* 0x0000000000007b1d */ /* 0x000fe20000010000 */
[----:B------:R-:W-:Y:S02]  /*2500*/  PRMT R20, RZ, 0x7610, R20 ;  /* 0x00007610ff147816 */ /* 0x000fe40000000014 */
[----:B------:R-:W-:Y:S02]  /*2510*/  PRMT R22, RZ, 0x7610, R22 ;  /* 0x00007610ff167816 */ /* 0x000fe40000000016 */
[----:B------:R-:W-:Y:S02]  /*2520*/  PRMT R12, RZ, 0x7610, R12 ;  /* 0x00007610ff0c7816 */ /* 0x000fe4000000000c */
        /* <DEDUP_REMOVED lines=8> */
[----:B------:R-:W-:Y:S01]  /*25b0*/  PRMT R92, RZ, 0x7610, R92 ;  /* 0x00007610ff5c7816 */ /* 0x000fe2000000005c */
[----:B------:R-:W2:Y:S01]  /*25c0*/  @P3 LDG.E.U8 R16, desc[UR30][R76.64] ;  /* 0x0000001e4c103981 */ /* 0x000ea2000c1e1100 */
[----:B------:R-:W-:Y:S02]  /*25d0*/  PRMT R106, RZ, 0x7610, R106 ;  /* 0x00007610ff6a7816 */ /* 0x000fe4000000006a */
[----:B------:R-:W-:Y:S01]  /*25e0*/  PRMT R118, RZ, 0x7610, R118 ;  /* 0x00007610ff767816 */ /* 0x000fe20000000076 */
[----:B------:R-:W3:Y:S04]  /*25f0*/  @P3 LDG.E.U8 R18, desc[UR30][R74.64] ;  /* 0x0000001e4a123981 */ /* 0x000ee8000c1e1100 */
[----:B------:R-:W4:Y:S04]  /*2600*/  @P3 LDG.E.U8 R20, desc[UR30][R70.64] ;  /* 0x0000001e46143981 */ /* 0x000f28000c1e1100 */
[----:B------:R-:W5:Y:S04]  /*2610*/  @P3 LDG.E.U8 R22, desc[UR30][R68.64] ;  /* 0x0000001e44163981 */ /* 0x000f68000c1e1100 */
        /* <DEDUP_REMOVED lines=11> */
[----:B------:R-:W5:Y:S01]  /*26d0*/  @P3 LDG.E.U8 R118, desc[UR30][R44.64] ;  /* 0x0000001e2c763981 */ /* 0x000f62000c1e1100 */
[----:B0-----:R-:W-:Y:S01]  /*26e0*/  SHF.R.S32.HI R11, RZ, 0x2, R0 ;  /* 0x00000002ff0b7819 */ /* 0x001fe20000011400 */
[----:B------:R-:W-:Y:S01]  /*26f0*/  UIADD3 UR15, UPT, UPT, UR15, -0x20, URZ ;  /* 0xffffffe00f0f7890 */ /* 0x000fe2000fffe0ff */
[----:B------:R-:W-:Y:S01]  /*2700*/  LOP3.LUT R10, R0, 0x60, RZ, 0xc0, !PT ;  /* 0x00000060000a7812 */ /* 0x000fe200078ec0ff */
[----:B------:R-:W0:Y:S01]  /*2710*/  LDS R72, [R3+0x2000] ;  /* 0x0020000003487984 */ /* 0x000e220000000800 */
[----:B------:R-:W-:-:S02]  /*2720*/  SGXT R11, R11, 0x1 ;  /* 0x000000010b0b781a */ /* 0x000fc40000000200 */
[----:B------:R-:W-:Y:S01]  /*2730*/  F2FP.SATFINITE.E4M3.F32.PACK_AB_MERGE_C R13, R13, R6, RZ ;  /* 0x000000060d0d723e */ /* 0x000fe200048070ff */
[----:B------:R-:W-:Y:S01]  /*2740*/  BAR.SYNC.DEFER_BLOCKING 0x0 ;  /* 0x0000000000007b1d */ /* 0x000fe20000010000 */
[----:B------:R-:W-:Y:S01]  /*2750*/  LOP3.LUT R15, R11, 0x90, RZ, 0xc0, !PT ;  /* 0x000000900b0f7812 */ /* 0x000fe200078ec0ff */
[C---:B------:R-:W-:Y:S01]  /*2760*/  IMAD.SHL.U32 R11, R0.reuse, 0x20, RZ ;  /* 0x00000020000b7824 */ /* 0x040fe200078e00ff */
[----:B------:R-:W-:Y:S01]  /*2770*/  SHF.R.U32.HI R17, RZ, 0x1, R0 ;  /* 0x00000001ff117819 */ /* 0x000fe20000011600 */
[----:B------:R-:W-:Y:S01]  /*2780*/  FADD R6, -R43, -INF ;  /* 0xff8000002b067421 */ /* 0x000fe20000000100 */
[----:B------:R-:W-:Y:S01]  /*2790*/  LOP3.LUT R19, R0, 0x80, RZ, 0xc0, !PT ;  /* 0x0000008000137812 */ /* 0x000fe200078ec0ff */
[----:B------:R-:W-:Y:S01]  /*27a0*/  IMAD R42, R10, 0x10, R15 ;  /* 0x000000100a2a7824 */ /* 0x000fe200078e020f */
[----:B------:R-:W-:Y:S01]  /*27b0*/  LOP3.LUT R11, R11, 0x160, RZ, 0xc0, !PT ;  /* 0x000001600b0b7812 */ /* 0x000fe200078ec0ff */
[----:B------:R-:W-:Y:S01]  /*27c0*/  FMUL R83, R6, 1.4426950216293334961 ;  /* 0x3fb8aa3b06537820 */ /* 0x000fe20000400000 */
[----:B------:R-:W-:-:S02]  /*27d0*/  LOP3.LUT R10, R17, 0x8, RZ, 0xc0, !PT ;  /* 0x00000008110a7812 */ /* 0x000fc400078ec0ff */
[----:B------:R-:W-:Y:S02]  /*27e0*/  SHF.R.U32.HI R15, RZ, 0x3, R19 ;  /* 0x00000003ff0f7819 */ /* 0x000fe40000011613 */
[----:B------:R-:W-:Y:S01]  /*27f0*/  IADD3 R11, PT, PT, R10, UR10, R11 ;  /* 0x0000000a0a0b7c10 */ /* 0x000fe2000fffe00b */
[----:B------:R-:W1:Y:S01]  /*2800*/  MUFU.EX2 R83, R83 ;  /* 0x0000005300537308 */ /* 0x000e620000000800 */
[----:B------:R-:W-:Y:S02]  /*2810*/  LOP3.LUT R42, R42, R15, RZ, 0x3c, !PT ;  /* 0x0000000f2a2a7212 */ /* 0x000fe400078e3cff */
[----:B------:R-:W-:Y:S02]  /*2820*/  F2FP.SATFINITE.E4M3.F32.PACK_AB_MERGE_C R9, R14, R9, RZ ;  /* 0x000000090e09723e */ /* 0x000fe400048070ff */
[----:B------:R-:W-:Y:S01]  /*2830*/  F2FP.SATFINITE.E4M3.F32.PACK_AB_MERGE_C R120, R5, R4, R13 ;  /* 0x000000040578723e */ /* 0x000fe2000480700d */
[----:B------:R-:W-:Y:S01]  /*2840*/  IMAD.IADD R42, R42, 0x1, R11 ;  /* 0x000000012a2a7824 */ /* 0x000fe200078e020b */
[----:B------:R-:W-:Y:S01]  /*2850*/  F2FP.SATFINITE.E4M3.F32.PACK_AB_MERGE_C R121, R8, R7, R9 ;  /* 0x000000070879723e */ /* 0x000fe20004807009 */
[----:B--2---:R-:W-:Y:S04]  /*2860*/  STS.U8 [R41+UR10+0x2000], R16 ;  /* 0x0020001029007988 */ /* 0x004fe8000800000a */
[----:B---3--:R-:W-:Y:S04]  /*2870*/  STS.U8 [R41+UR10+0x2100], R18 ;  /* 0x0021001229007988 */ /* 0x008fe8000800000a */
[----:B----4-:R-:W-:Y:S04]  /*2880*/  STS.U8 [R41+UR10+0x2200], R20 ;  /* 0x0022001429007988 */ /* 0x010fe8000800000a */
[----:B-----5:R-:W-:Y:S04]  /*2890*/  STS.U8 [R41+UR10+0x2300], R22 ;  /* 0x0023001629007988 */ /* 0x020fe8000800000a */
[----:B------:R-:W-:Y:S04]  /*28a0*/  STS.U8 [R41+UR10+0x2400], R12 ;  /* 0x0024000c29007988 */ /* 0x000fe8000800000a */
[----:B------:R-:W-:Y:S04]  /*28b0*/  STS.U8 [R41+UR10+0x2500], R24 ;  /* 0x0025001829007988 */ /* 0x000fe8000800000a */
[----:B------:R-:W-:Y:S04]  /*28c0*/  STS.U8 [R41+UR10+0x2600], R26 ;  /* 0x0026001a29007988 */ /* 0x000fe8000800000a */
[----:B------:R-:W-:Y:S04]  /*28d0*/  STS.U8 [R41+UR10+0x2700], R28 ;  /* 0x0027001c29007988 */ /* 0x000fe8000800000a */
[----:B------:R-:W-:Y:S04]  /*28e0*/  STS.U8 [R41+UR10+0x2800], R30 ;  /* 0x0028001e29007988 */ /* 0x000fe8000800000a */
[----:B------:R-:W-:Y:S04]  /*28f0*/  STS.U8 [R41+UR10+0x2900], R32 ;  /* 0x0029002029007988 */ /* 0x000fe8000800000a */
[----:B------:R2:W-:Y:S04]  /*2900*/  STS.U8 [R41+UR10+0x2a00], R34 ;  /* 0x002a002229007988 */ /* 0x0005e8000800000a */
[----:B------:R3:W-:Y:S04]  /*2910*/  STS.U8 [R41+UR10+0x2b00], R82 ;  /* 0x002b005229007988 */ /* 0x0007e8000800000a */
[----:B------:R3:W-:Y:S04]  /*2920*/  STS.U8 [R41+UR10+0x2c00], R84 ;  /* 0x002c005429007988 */ /* 0x0007e8000800000a */
[----:B------:R3:W-:Y:S04]  /*2930*/  STS.U8 [R41+UR10+0x2d00], R92 ;  /* 0x002d005c29007988 */ /* 0x0007e8000800000a */
[----:B------:R3:W-:Y:S04]  /*2940*/  STS.U8 [R41+UR10+0x2e00], R106 ;  /* 0x002e006a29007988 */ /* 0x0007e8000800000a */
[----:B------:R3:W-:Y:S04]  /*2950*/  STS.U8 [R41+UR10+0x2f00], R118 ;  /* 0x002f007629007988 */ /* 0x0007e8000800000a */
[----:B------:R3:W-:Y:S01]  /*2960*/  STS.64 [R42+0x5000], R120 ;  /* 0x005000782a007388 */ /* 0x0007e20000000a00 */
[----:B--2---:R-:W2:Y:S01]  /*2970*/  LDTM.16dp32bit_t0_t15.x32 R4, tmem[UR11] ;  /* 0x0000000b000479ee */ /* 0x004ea20008a80000 */
[----:B------:R-:W4:Y:S01]  /*2980*/  LDTM.16dp32bit_t16_t31.x32 R4, tmem[UR11+0x20] ;  /* 0x0000200b000479ee */ /* 0x000f220008aa0000 */
[----:B------:R-:W-:Y:S01]  /*2990*/  NOP ;  /* 0x0000000000007918 */ /* 0x000fe20000000000 */
[----:B01----:R-:W-:Y:S05]  /*29a0*/  @!P3 BRA `(.L_x_9) ;  /* 0x000000000088b947 */ /* 0x003fea0003800000 */
[C---:B--2-4-:R-:W-:Y:S01]  /*29b0*/  FMUL R4, R83.reuse, R4 ;  /* 0x0000000453047220 */ /* 0x054fe20000400000 */
[C---:B------:R-:W-:Y:S01]  /*29c0*/  FMUL R5, R83.reuse, R5 ;  /* 0x0000000553057220 */ /* 0x040fe20000400000 */
        /* <DEDUP_REMOVED lines=29> */
[----:B------:R-:W-:-:S04]  /*2ba0*/  FMUL R35, R83, R35 ;  /* 0x0000002353237220 */ /* 0x000fc80000400000 */
[----:B------:R0:W-:Y:S01]  /*2bb0*/  STTM.16dp32bit_t0_t15.x32 tmem[UR11], R4 ;  /* 0x00000004000079ed */ /* 0x0001e20008a8000b */
[----:B------:R0:W-:Y:S02]  /*2bc0*/  STTM.16dp32bit_t16_t31.x32 tmem[UR11+0x20], R4 ;  /* 0x00002004000079ed */ /* 0x0001e40008aa000b */
.L_x_9:
[----:B----4-:R-:W1:Y:S02]  /*2bd0*/  FENCE.VIEW.ASYNC.T ;  /* 0x00000000000073c6 */ /* 0x010e640000000200 */
[----:B-1----:R-:W-:Y:S01]  /*2be0*/  BAR.SYNC.DEFER_BLOCKING 0x0 ;  /* 0x0000000000007b1d */ /* 0x002fe20000010000 */
[----:B------:R-:W-:Y:S01]  /*2bf0*/  UISETP.GE.AND UP1, UPT, UR15, 0x1, UPT ;  /* 0x000000010f00788c */ /* 0x000fe2000bf26270 */
[----:B------:R-:W-:-:S04]  /*2c00*/  FADD R72, R83, R72 ;  /* 0x0000004853487221 */ /* 0x000fc80000000000 */
[----:B------:R1:W-:Y:S06]  /*2c10*/  MEMBAR.ALL.CTA ;  /* 0x0000000000007992 */ /* 0x0003ec0000008000 */
[----:B-1----:R-:W1:Y:S02]  /*2c20*/  FENCE.VIEW.ASYNC.S ;  /* 0x00000000000073c6 */ /* 0x002e640000000000 */
[----:B-1----:R-:W-:Y:S06]  /*2c30*/  BAR.SYNC.DEFER_BLOCKING 0x0 ;  /* 0x0000000000007b1d */ /* 0x002fec0000010000 */
[----:B------:R-:W-:Y:S05]  /*2c40*/  @!P4 BRA `(.L_x_10) ;  /* 0x000000000040c947 */ /* 0x000fea0003800000 */
[----:B------:R-:W-:Y:S02]  /*2c50*/  UIADD3 UR4, UPT, UPT, UR10, 0x5000, URZ ;  /* 0x000050000a047890 */ /* 0x000fe4000fffe0ff */
[----:B------:R-:W-:Y:S02]  /*2c60*/  UIADD3 UR5, UPT, UPT, UR10, 0x2000, URZ ;  /* 0x000020000a057890 */ /* 0x000fe4000fffe0ff */
[----:B------:R-:W-:Y:S02]  /*2c70*/  USHF.R.U32.HI UR4, URZ, 0x4, UR4 ;  /* 0x00000004ff047899 */ /* 0x000fe40008011604 */
[----:B------:R-:W-:Y:S02]  /*2c80*/  USHF.R.U32.HI UR5, URZ, 0x4, UR5 ;  /* 0x00000004ff057899 */ /* 0x000fe40008011605 */
[----:B------:R-:W-:Y:S02]  /*2c90*/  USGXT.U32 UR8, UR4, 0xe ;  /* 0x0000000e0408789a */ /* 0x000fe40008000000 */
[----:B------:R-:W-:Y:S01]  /*2ca0*/  USGXT.U32 UR16, UR5, 0xe ;  /* 0x0000000e0510789a */ /* 0x000fe20008000000 */
[----:B------:R-:W-:-:S02]  /*2cb0*/  UMOV UR4, UR13 ;  /* 0x0000000d00047c82 */ /* 0x000fc40008000000 */
[----:B------:R-:W-:Y:S01]  /*2cc0*/  UMOV UR5, URZ ;  /* 0x000000ff00057c82 */ /* 0x000fe20008000000 */
[----:B------:R-:W-:Y:S01]  /*2cd0*/  UMOV UR20, 0x0 ;  /* 0x0000000000147882 */ /* 0x000fe20000000000 */
[----:B------:R-:W-:Y:S01]  /*2ce0*/  UMOV UR21, 0x4200010 ;  /* 0x0420001000157882 */ /* 0x000fe20000000000 */
[----:B------:R-:W-:Y:S01]  /*2cf0*/  UMOV UR9, 0xc0004010 ;  /* 0xc000401000097882 */ /* 0x000fe20000000000 */
[----:B------:R-:W-:Y:S01]  /*2d00*/  UMOV UR17, 0xc0004010 ;  /* 0xc000401000117882 */ /* 0x000fe20000000000 */
[----:B------:R-:W-:Y:S01]  /*2d10*/  UMOV UR4, UR4 ;  /* 0x0000000400047c82 */ /* 0x000fe20008000000 */
[----:B------:R1:W-:Y:S01]  /*2d20*/  UTCQMMA gdesc[UR8], gdesc[UR16], tmem[UR35], tmem[UR20], idesc[UR21], UPT ;  /* 0x00ff1410080075ea */ /* 0x0003e2000b800323 */
[----:B------:R1:W-:Y:S01]  /*2d30*/  UTCBAR [UR4], URZ ;  /* 0x000000ff040073e9 */ /* 0x0003e200080000ff */
[----:B------:R-:W-:Y:S02]  /*2d40*/  NOP ;  /* 0x0000000000007918 */ /* 0x000fe40000000000 */
.L_x_10:
[----:B------:R-:W-:Y:S01]  /*2d50*/  FSEL R43, R43, -INF , P3 ;  /* 0xff8000002b2b7808 */ /* 0x000fe20001800000 */
[----:B-1----:R-:W-:Y:S01]  /*2d60*/  UMOV UR4, URZ ;  /* 0x000000ff00047c82 */ /* 0x002fe20008000000 */
[----:B------:R-:W-:Y:S01]  /*2d70*/  FSEL R72, R72, 1, P3 ;  /* 0x3f80000048487808 */ /* 0x000fe20001800000 */
[----:B------:R-:W-:Y:S06]  /*2d80*/  BRA.U !UP1, `(.L_x_11) ;  /* 0x0000001509707547 */ /* 0x000fec000b800000 */
[----:B------:R-:W-:Y:S01]  /*2d90*/  USHF.R.U32.HI UR36, URZ, 0x4, UR10 ;  /* 0x00000004ff247899 */ /* 0x000fe2000801160a */
[----:B------:R-:W-:Y:S01]  /*2da0*/  IMAD.SHL.U32 R73, R73, 0x20, RZ ;  /* 0x0000002049497824 */ /* 0x000fe200078e00ff */
[----:B------:R-:W-:Y:S01]  /*2db0*/  USHF.R.U32.HI UR21, URZ, 0x4, UR6 ;  /* 0x00000004ff157899 */ /* 0x000fe20008011606 */
[----:B0-2---:R-:W-:Y:S01]  /*2dc0*/  IMAD.MOV.U32 R12, RZ, RZ, R43 ;  /* 0x000000ffff0c7224 */ /* 0x005fe200078e002b */
[----:B------:R-:W-:Y:S01]  /*2dd0*/  USGXT.U32 UR36, UR36, 0xe ;  /* 0x0000000e2424789a */ /* 0x000fe20008000000 */
[----:B------:R-:W-:Y:S01]  /*2de0*/  IMAD.MOV.U32 R14, RZ, RZ, RZ ;  /* 0x000000ffff0e7224 */ /* 0x000fe200078e00ff */
[----:B------:R-:W-:Y:S01]  /*2df0*/  USGXT.U32 UR21, UR21, 0xe ;  /* 0x0000000e1515789a */ /* 0x000fe20008000000 */
[----:B------:R-:W-:Y:S01]  /*2e00*/  IMAD.MOV.U32 R83, RZ, RZ, R73 ;  /* 0x000000ffff537224 */ /* 0x000fe200078e0049 */
[----:B------:R-:W-:Y:S02]  /*2e10*/  UIADD3 UR6, UPT, UPT, UR10, 0x4000, URZ ;  /* 0x000040000a067890 */ /* 0x000fe4000fffe0ff */
[----:B------:R-:W-:-:S02]  /*2e20*/  UIADD3 UR18, UP3, UPT, UR36, 0x80, URZ ;  /* 0x0000008024127890 */ /* 0x000fc4000ff7e0ff */
[----:B------:R-:W-:Y:S02]  /*2e30*/  UIADD3 UR16, UP2, UPT, UR21, 0x2, URZ ;  /* 0x0000000215107890 */ /* 0x000fe4000ff5e0ff */
[----:B------:R-:W-:Y:S02]  /*2e40*/  UIADD3 UR8, UPT, UPT, UR10, 0x5000, URZ ;  /* 0x000050000a087890 */ /* 0x000fe4000fffe0ff */
[----:B------:R-:W-:Y:S01]  /*2e50*/  USHF.L.U32 UR20, UR19, 0x5, URZ ;  /* 0x0000000513147899 */ /* 0x000fe200080006ff */
[----:B------:R-:W-:Y:S01]  /*2e60*/  UMOV UR5, URZ ;  /* 0x000000ff00057c82 */ /* 0x000fe20008000000 */
[----:B------:R-:W-:Y:S01]  /*2e70*/  UMOV UR4, URZ ;  /* 0x000000ff00047c82 */ /* 0x000fe20008000000 */
[----:B------:R-:W-:Y:S02]  /*2e80*/  USHF.R.U32.HI UR6, URZ, 0x4, UR6 ;  /* 0x00000004ff067899 */ /* 0x000fe40008011606 */
[----:B------:R-:W-:Y:S02]  /*2e90*/  UIADD3.X UR19, UPT, UPT, UR5, -0x7fffbfe0, URZ, UP3, !UPT ;  /* 0x8000402005137890 */ /* 0x000fe40009ffe4ff */
[----:B------:R-:W-:-:S02]  /*2ea0*/  UIADD3.X UR17, UPT, UPT, UR4, 0x40004040, URZ, UP2, !UPT ;  /* 0x4000404004117890 */ /* 0x000fc400097fe4ff */
[----:B------:R-:W-:Y:S02]  /*2eb0*/  USHF.R.U32.HI UR8, URZ, 0x4, UR8 ;  /* 0x00000004ff087899 */ /* 0x000fe40008011608 */
[----:B------:R-:W-:Y:S02]  /*2ec0*/  UIADD3 UR38, UP2, UPT, UR18, 0x80, URZ ;  /* 0x0000008012267890 */ /* 0x000fe4000ff5e0ff */
[----:B------:R-:W-:Y:S02]  /*2ed0*/  UIADD3 UR40, UP3, UPT, UR18, 0x100, URZ ;  /* 0x0000010012287890 */ /* 0x000fe4000ff7e0ff */
[----:B------:R-:W-:Y:S02]  /*2ee0*/  USGXT.U32 UR32, UR6, 0xe ;  /* 0x0000000e0620789a */ /* 0x000fe40008000000 */
[----:B------:R-:W-:Y:S01]  /*2ef0*/  UISETP.NE.U32.AND UP1, UPT, UR22, URZ, UPT ;  /* 0x000000ff1600728c */ /* 0x000fe2000bf25070 */
[----:B------:R-:W0:Y:S01]  /*2f00*/  LDCU UR50, c[0x0][0x3a8] ;  /* 0x00007500ff3277ac */ /* 0x000e220008000800 */
[----:B------:R-:W-:-:S02]  /*2f10*/  USGXT.U32 UR37, UR8, 0xe ;  /* 0x0000000e0825789a */ /* 0x000fc40008000000 */
[----:B------:R-:W-:Y:S02]  /*2f20*/  UIADD3.X UR39, UPT, UPT, UR19, URZ, URZ, UP2, !UPT ;  /* 0x000000ff13277290 */ /* 0x000fe400097fe4ff */
[----:B------:R-:W-:Y:S02]  /*2f30*/  UIADD3.X UR41, UPT, UPT, UR19, URZ, URZ, UP3, !UPT ;  /* 0x000000ff13297290 */ /* 0x000fe40009ffe4ff */
[----:B------:R-:W-:Y:S02]  /*2f40*/  UIADD3.64 UR42, UPT, UPT, UR16, 0x2, URZ ;  /* 0x00000002102a7897 */ /* 0x000fe4000fffe0ff */
[----:B------:R-:W-:Y:S01]  /*2f50*/  UIADD3.64 UR44, UPT, UPT, UR16, 0x4, URZ ;  /* 0x00000004102c7897 */ /* 0x000fe2000fffe0ff */
[----:B------:R-:W-:Y:S01]  /*2f60*/  UMOV UR33, 0x1 ;  /* 0x0000000100217882 */ /* 0x000fe20000000000 */
[----:B------:R-:W-:Y:S01]  /*2f70*/  UMOV UR6, URZ ;  /* 0x000000ff00067c82 */ /* 0x000fe20008000000 */
[----:B------:R-:W-:-:S09]  /*2f80*/  UMOV UR34, UR20 ;  /* 0x0000001400227c82 */ /* 0x000fd20008000000 */
.L_x_16:
[----:B------:R-:W-:Y:S02]  /*2f90*/  SHF.R.S32.HI R13, RZ, 0x1f, R83 ;  /* 0x0000001fff0d7819 */ /* 0x000fe40000011453 */
[C---:B------:R-:W-:Y:S02]  /*2fa0*/  IADD3 R22, P4, PT, R83.reuse, R116, RZ ;  /* 0x0000007453167210 */ /* 0x040fe40007f9e0ff */
[----:B------:R-:W-:-:S03]  /*2fb0*/  IADD3 R24, P3, PT, R83, R108, RZ ;  /* 0x0000006c53187210 */ /* 0x000fc60007f7e0ff */
[----:B------:R-:W-:Y:S01]  /*2fc0*/  IMAD.X R23, R13, 0x1, R117, P4 ;  /* 0x000000010d177824 */ /* 0x000fe200020e0675 */
[----:B------:R-:W-:Y:S01]  /*2fd0*/  IADD3 R6, P4, PT, R83, R98, RZ ;  /* 0x0000006253067210 */ /* 0x000fe20007f9e0ff */
[----:B------:R-:W-:Y:S01]  /*2fe0*/  IMAD.X R25, R13, 0x1, R109, P3 ;  /* 0x000000010d197824 */ /* 0x000fe200018e066d */
[----:B------:R-:W-:Y:S02]  /*2ff0*/  IADD3 R18, P3, PT, R83, R88, RZ ;  /* 0x0000005853127210 */ /* 0x000fe40007f7e0ff */
[----:B------:R-:W2:Y:S01]  /*3000*/  LDG.E.U8 R22, desc[UR30][R22.64] ;  /* 0x0000001e16167981 */ /* 0x000ea2000c1e1100 */
[----:B------:R-:W-:Y:S01]  /*3010*/  IMAD.X R7, R13, 0x1, R99, P4 ;  /* 0x000000010d077824 */ /* 0x000fe200020e0663 */
[----:B------:R-:W-:Y:S01]  /*3020*/  IADD3 R4, P4, PT, R83, R114, RZ ;  /* 0x0000007253047210 */ /* 0x000fe20007f9e0ff */
[----:B------:R-:W-:Y:S01]  /*3030*/  IMAD.X R19, R13, 0x1, R89, P3 ;  /* 0x000000010d137824 */ /* 0x000fe200018e0659 */
[----:B------:R-:W-:Y:S01]  /*3040*/  IADD3 R8, P3, PT, R83, R104, RZ ;  /* 0x0000006853087210 */ /* 0x000fe20007f7e0ff */
[----:B------:R-:W4:Y:S02]  /*3050*/  LDG.E.U8 R24, desc[UR30][R24.64] ;  /* 0x0000001e18187981 */ /* 0x000f24000c1e1100 */
[----:B------:R-:W-:Y:S01]  /*3060*/  IMAD.X R5, R13, 0x1, R115, P4 ;  /* 0x000000010d057824 */ /* 0x000fe200020e0673 */
[----:B------:R-:W-:Y:S01]  /*3070*/  IADD3 R10, P4, PT, R83, R96, RZ ;  /* 0x00000060530a7210 */ /* 0x000fe20007f9e0ff */
[----:B------:R-:W-:Y:S01]  /*3080*/  IMAD.X R9, R13, 0x1, R105, P3 ;  /* 0x000000010d097824 */ /* 0x000fe200018e0669 */
[----:B------:R-:W-:Y:S01]  /*3090*/  IADD3 R26, P3, PT, R83, R86, RZ ;  /* 0x00000056531a7210 */ /* 0x000fe20007f7e0ff */
[----:B------:R1:W5:Y:S02]  /*30a0*/  LDG.E.U8 R30, desc[UR30][R6.64] ;  /* 0x0000001e061e7981 */ /* 0x000364000c1e1100 */
[----:B------:R-:W-:Y:S01]  /*30b0*/  IMAD.X R11, R13, 0x1, R97, P4 ;  /* 0x000000010d0b7824 */ /* 0x000fe200020e0661 */
[----:B------:R-:W-:Y:S01]  /*30c0*/  IADD3 R16, P4, PT, R83, R112, RZ ;  /* 0x0000007053107210 */ /* 0x000fe20007f9e0ff */
[----:B------:R-:W-:Y:S01]  /*30d0*/  IMAD.X R27, R13, 0x1, R87, P3 ;  /* 0x000000010d1b7824 */ /* 0x000fe200018e0657 */
[----:B------:R-:W-:Y:S01]  /*30e0*/  IADD3 R20, P3, PT, R83, R102, RZ ;  /* 0x0000006653147210 */ /* 0x000fe20007f7e0ff */
[----:B------:R3:W5:Y:S02]  /*30f0*/  LDG.E.U8 R32, desc[UR30][R18.64] ;  /* 0x0000001e12207981 */ /* 0x000764000c1e1100 */
[----:B------:R-:W-:-:S02]  /*3100*/  IMAD.X R17, R13, 0x1, R113, P4 ;  /* 0x000000010d117824 */ /* 0x000fc400020e0671 */
[----:B------:R-:W-:Y:S01]  /*3110*/  IMAD.X R21, R13, 0x1, R103, P3 ;  /* 0x000000010d157824 */ /* 0x000fe200018e0667 */
[C---:B-1----:R-:W-:Y:S01]  /*3120*/  IADD3 R6, P3, PT, R83.reuse, R80, RZ ;  /* 0x0000005053067210 */ /* 0x042fe20007f7e0ff */
[----:B------:R1:W5:Y:S01]  /*3130*/  LDG.E.U8 R23, desc[UR30][R8.64] ;  /* 0x0000001e08177981 */ /* 0x000362000c1e1100 */
[----:B---3--:R-:W-:-:S03]  /*3140*/  IADD3 R18, P4, PT, R83, R94, RZ ;  /* 0x0000005e53127210 */ /* 0x008fc60007f9e0ff */
[----:B------:R3:W5:Y:S01]  /*3150*/  LDG.E.U8 R25, desc[UR30][R10.64] ;  /* 0x0000001e0a197981 */ /* 0x000762000c1e1100 */
[C---:B------:R-:W-:Y:S02]  /*3160*/  IMAD.X R7, R13.reuse, 0x1, R81, P3 ;  /* 0x000000010d077824 */ /* 0x040fe400018e0651 */
        /* <DEDUP_REMOVED lines=8> */
[----:B------:R-:W5:Y:S01]  /*31f0*/  LDG.E.U8 R27, desc[UR30][R26.64] ;  /* 0x0000001e1a1b7981 */ /* 0x000f62000c1e1100 */
[----:B---3--:R-:W-:-:S03]  /*3200*/  IADD3 R16, P3, PT, R83, R78, RZ ;  /* 0x0000004e53107210 */ /* 0x008fc60007f7e0ff */
[C---:B------:R-:W-:Y:S01]  /*3210*/  IMAD.X R5, R13.reuse, 0x1, R91, P4 ;  /* 0x000000010d057824 */ /* 0x040fe200020e065b */
[----:B------:R-:W3:Y:S01]  /*3220*/  LDG.E.U8 R20, desc[UR30][R20.64] ;  /* 0x0000001e14147981 */ /* 0x000ee2000c1e1100 */
[----:B------:R-:W-:-:S03]  /*3230*/  IMAD.X R17, R13, 0x1, R79, P3 ;  /* 0x000000010d117824 */ /* 0x000fc600018e064f */
[----:B------:R-:W3:Y:S04]  /*3240*/  LDG.E.U8 R18, desc[UR30][R18.64] ;  /* 0x0000001e12127981 */ /* 0x000ee8000c1e1100 */
[----:B------:R-:W3:Y:S04]  /*3250*/  LDG.E.U8 R6, desc[UR30][R6.64] ;  /* 0x0000001e06067981 */ /* 0x000ee8000c1e1100 */
[----:B------:R-:W3:Y:S04]  /*3260*/  LDG.E.U8 R9, desc[UR30][R8.64] ;  /* 0x0000001e08097981 */ /* 0x000ee8000c1e1100 */
[----:B------:R-:W3:Y:S04]  /*3270*/  LDG.E.U8 R11, desc[UR30][R10.64] ;  /* 0x0000001e0a0b7981 */ /* 0x000ee8000c1e1100 */
[----:B------:R-:W3:Y:S04]  /*3280*/  LDG.E.U8 R5, desc[UR30][R4.64] ;  /* 0x0000001e04057981 */ /* 0x000ee8000c1e1100 */
[----:B------:R-:W3:Y:S01]  /*3290*/  LDG.E.U8 R17, desc[UR30][R16.64] ;  /* 0x0000001e10117981 */ /* 0x000ee2000c1e1100 */
[----:B------:R-:W-:-:S02]  /*32a0*/  UMOV UR8, 0x1 ;  /* 0x0000000100087882 */ /* 0x000fc40000000000 */
[----:B------:R-:W-:-:S04]  /*32b0*/  @!UP0 UIADD3 UR8, UPT, UPT, -UR8, 0x100000, URZ ;  /* 0x0010000008088890 */ /* 0x000fc8000fffe1ff */
[----:B------:R-:W-:Y:S02]  /*32c0*/  @!UP0 USHF.L.U32 UR9, UR8, 0xb, URZ ;  /* 0x0000000b08098899 */ /* 0x000fe400080006ff */
[----:B------:R-:W-:Y:S01]  /*32d0*/  @!UP0 USHF.L.U32 UR8, UR8, 0x1, URZ ;  /* 0x0000000108088899 */ /* 0x000fe200080006ff */
[----:B------:R-:W-:Y:S01]  /*32e0*/  VOTEU.ALL UP2, P2 ;  /* 0x0000000000ff7886 */ /* 0x000fe20001040000 */
[----:B--2---:R1:W-:Y:S04]  /*32f0*/  STS.U8 [R41+UR10+0x3000], R22 ;  /* 0x0030001629007988 */ /* 0x0043e8000800000a */
[----:B----4-:R1:W-:Y:S04]  /*3300*/  STS.U8 [R41+UR10+0x3400], R24 ;  /* 0x0034001829007988 */ /* 0x0103e8000800000a */
[----:B-----5:R1:W-:Y:S04]  /*3310*/  STS.U8 [R41+UR10+0x3800], R30 ;  /* 0x0038001e29007988 */ /* 0x0203e8000800000a */
[----:B------:R1:W-:Y:S04]  /*3320*/  STS.U8 [R41+UR10+0x3c00], R32 ;  /* 0x003c002029007988 */ /* 0x0003e8000800000a */
[----:B------:R1:W-:Y:S04]  /*3330*/  STS.U8 [R40+UR10+0x3500], R23 ;  /* 0x0035001728007988 */ /* 0x0003e8000800000a */
[----:B------:R1:W-:Y:S04]  /*3340*/  STS.U8 [R40+UR10+0x3900], R25 ;  /* 0x0039001928007988 */ /* 0x0003e8000800000a */
[----:B------:R1:W-:Y:S04]  /*3350*/  STS.U8 [R40+UR10+0x3100], R15 ;  /* 0x0031000f28007988 */ /* 0x0003e8000800000a */
[----:B------:R1:W-:Y:S04]  /*3360*/  STS.U8 [R40+UR10+0x3d00], R27 ;  /* 0x003d001b28007988 */ /* 0x0003e8000800000a */
[----:B------:R1:W-:Y:S04]  /*3370*/  STS.U8 [R39+UR10+0x3200], R28 ;  /* 0x0032001c27007988 */ /* 0x0003e8000800000a */
[----:B---3--:R1:W-:Y:S04]  /*3380*/  STS.U8 [R39+UR10+0x3600], R20 ;  /* 0x0036001427007988 */ /* 0x0083e8000800000a */
[----:B------:R1:W-:Y:S04]  /*3390*/  STS.U8 [R39+UR10+0x3a00], R18 ;  /* 0x003a001227007988 */ /* 0x0003e8000800000a */
[----:B------:R1:W-:Y:S04]  /*33a0*/  STS.U8 [R39+UR10+0x3e00], R6 ;  /* 0x003e000627007988 */ /* 0x0003e8000800000a */
[----:B------:R1:W-:Y:S04]  /*33b0*/  STS.U8 [R38+UR10+0x3300], R9 ;  /* 0x0033000926007988 */ /* 0x0003e8000800000a */
[----:B------:R1:W-:Y:S04]  /*33c0*/  STS.U8 [R38+UR10+0x3700], R11 ;  /* 0x0037000b26007988 */ /* 0x0003e8000800000a */
[----:B------:R1:W-:Y:S04]  /*33d0*/  STS.U8 [R38+UR10+0x3b00], R5 ;  /* 0x003b000526007988 */ /* 0x0003e8000800000a */
[----:B------:R1:W-:Y:S01]  /*33e0*/  STS.U8 [R38+UR10+0x3f00], R17 ;  /* 0x003f001126007988 */ /* 0x0003e2000800000a */
[----:B------:R2:W-:Y:S06]  /*33f0*/  MEMBAR.ALL.CTA ;  /* 0x0000000000007992 */ /* 0x0005ec0000008000 */
[----:B--2---:R-:W-:Y:S04]  /*3400*/  FENCE.VIEW.ASYNC.S ;  /* 0x00000000000073c6 */ /* 0x004fe80000000000 */
[----:B------:R-:W2:Y:S02]  /*3410*/  FENCE.VIEW.ASYNC.S ;  /* 0x00000000000073c6 */ /* 0x000ea40000000000 */
[----:B--2---:R1:W2:Y:S02]  /*3420*/  @!UP2 SYNCS.EXCH.64 URZ, [UR10+0x5810], UR8 ;  /* 0x005810080affa5b2 */ /* 0x0042a40008000100 */
[----:B--2---:R-:W-:Y:S06]  /*3430*/  BAR.SYNC.DEFER_BLOCKING 0x0 ;  /* 0x0000000000007b1d */ /* 0x004fec0000010000 */
[----:B-1----:R-:W-:Y:S05]  /*3440*/  BRA.U UP1, `(.L_x_12) ;  /* 0x0000000101547547 */ /* 0x002fea000b800000 */
[----:B------:R-:W-:Y:S01]  /*3450*/  UIADD3 UR8, UPT, UPT, UR10, 0x5810, URZ ;  /* 0x000058100a087890 */ /* 0x000fe2000fffe0ff */
[----:B------:R-:W-:Y:S01]  /*3460*/  UMOV UR24, UR36 ;  /* 0x0000002400187c82 */ /* 0x000fe20008000000 */
[----:B------:R-:W-:Y:S01]  /*3470*/  UMOV UR25, 0x80004020 ;  /* 0x8000402000197882 */ /* 0x000fe20000000000 */
[----:B------:R-:W-:Y:S01]  /*3480*/  UMOV UR22, UR21 ;  /* 0x0000001500167c82 */ /* 0x000fe20008000000 */
[----:B------:R-:W-:Y:S01]  /*3490*/  UMOV UR23, 0x40004040 ;  /* 0x4000404000177882 */ /* 0x000fe20000000000 */
[----:B------:R-:W-:Y:S01]  /*34a0*/  UMOV UR26, 0x0 ;  /* 0x00000000001a7882 */ /* 0x000fe20000000000 */
[----:B------:R-:W-:Y:S01]  /*34b0*/  UMOV UR27, 0x4088010 ;  /* 0x04088010001b7882 */ /* 0x000fe20000000000 */
[----:B------:R-:W-:Y:S01]  /*34c0*/  UMOV UR28, 0x0 ;  /* 0x00000000001c7882 */ /* 0x000fe20000000000 */
[----:B------:R-:W-:Y:S01]  /*34d0*/  UMOV UR29, 0x4088010 ;  /* 0x04088010001d7882 */ /* 0x000fe20000000000 */
[----:B------:R-:W-:Y:S01]  /*34e0*/  UMOV UR46, 0x0 ;  /* 0x00000000002e7882 */ /* 0x000fe20000000000 */
[----:B------:R-:W-:Y:S01]  /*34f0*/  UMOV UR47, 0x4088010 ;  /* 0x04088010002f7882 */ /* 0x000fe20000000000 */
[----:B------:R1:W-:Y:S01]  /*3500*/  UTCQMMA gdesc[UR24], gdesc[UR22], tmem[UR12], tmem[UR26], idesc[UR27], !UPT ;  /* 0x00ff1a16180075ea */ /* 0x0003e2000f80030c */
[----:B------:R-:W-:Y:S01]  /*3510*/  UMOV UR9, URZ ;  /* 0x000000ff00097c82 */ /* 0x000fe20008000000 */
        /* <DEDUP_REMOVED lines=8> */
.L_x_12:
[----:B------:R-:W2:Y:S02]  /*35a0*/  SYNCS.PHASECHK.TRANS64.TRYWAIT P3, [UR10+0x5810], RZ ;  /* 0x005810ffff0075a7 */ /* 0x000ea4000806110a */
[----:B--2---:R-:W-:Y:S05]  /*35b0*/  @!P3 BRA `(.L_x_13) ;  /* 0x0000002c0050b947 */ /* 0x004fea0003800000 */
.L_x_22:
[----:B------:R-:W-:Y:S01]  /*35c0*/  BAR.SYNC.DEFER_BLOCKING 0x0 ;  /* 0x0000000000007b1d */ /* 0x000fe20000010000 */
[----:B------:R-:W-:Y:S01]  /*35d0*/  IMAD.U32 R14, R14, -0x80000000, RZ ;  /* 0x800000000e0e7824 */ /* 0x000fe200078e00ff */
[----:B------:R-:W-:Y:S02]  /*35e0*/  USHF.R.S32.HI UR4, URZ, 0x1f, UR34 ;  /* 0x0000001fff047899 */ /* 0x000fe40008011422 */
[----:B------:R-:W-:Y:S02]  /*35f0*/  IADD3 R26, P4, PT, R76, UR34, RZ ;  /* 0x000000224c1a7c10 */ /* 0x000fe4000ff9e0ff */
[----:B------:R-:W-:Y:S01]  /*3600*/  LDTM.16dp32bit_t0_t15.x8 R4, tmem[UR14] ;  /* 0x0000000e000479ee */ /* 0x000fe20008980000 */
[----:B------:R-:W2:Y:S01]  /*3610*/  LDTM.16dp32bit_t16_t31.x8 R4, tmem[UR14+0x8] ;  /* 0x0000080e000479ee */ /* 0x000ea200089a0000 */
[----:B------:R-:W-:Y:S02]  /*3620*/  IADD3.X R27, PT, PT, R77, UR4, RZ, P4, !PT ;  /* 0x000000044d1b7c10 */ /* 0x000fe4000a7fe4ff */
[----:B------:R-:W-:Y:S01]  /*3630*/  IADD3 R24, P4, PT, R74, UR34, RZ ;  /* 0x000000224a187c10 */ /* 0x000fe2000ff9e0ff */
[----:B------:R-:W3:Y:S01]  /*3640*/  @!P2 SYNCS.CCTL.IV [UR10+0x5810] ;  /* 0x00581000ff00a9b1 */ /* 0x000ee2000800000a */
[----:B------:R-:W-:Y:S01]  /*3650*/  NOP ;  /* 0x0000000000007918 */ /* 0x000fe20000000000 */
[----:B0-2---:R-:W-:Y:S01]  /*3660*/  FMUL R13, R4, UR50 ;  /* 0x00000032040d7c20 */ /* 0x005fe20008400000 */
[----:B------:R-:W-:Y:S01]  /*3670*/  FMUL R16, R5, UR50 ;  /* 0x0000003205107c20 */ /* 0x000fe20008400000 */
[----:B------:R-:W-:Y:S01]  /*3680*/  FMUL R15, R6, UR50 ;  /* 0x00000032060f7c20 */ /* 0x000fe20008400000 */
[----:B------:R-:W-:Y:S01]  /*3690*/  FMUL R17, R7, UR50 ;  /* 0x0000003207117c20 */ /* 0x000fe20008400000 */
[----:B------:R-:W-:-:S03]  /*36a0*/  FMUL R18, R8, UR50 ;  /* 0x0000003208127c20 */ /* 0x000fc60008400000 */
[----:B------:R-:W-:Y:S01]  /*36b0*/  FMNMX3 R15, R13, R16, R15, !PT ;  /* 0x000000100d0f7276 */ /* 0x000fe2000780000f */
[----:B------:R-:W-:Y:S01]  /*36c0*/  FMUL R13, R9, UR50 ;  /* 0x00000032090d7c20 */ /* 0x000fe20008400000 */
[----:B------:R-:W-:Y:S02]  /*36d0*/  FMUL R16, R10, UR50 ;  /* 0x000000320a107c20 */ /* 0x000fe40008400000 */
[----:B------:R-:W-:Y:S01]  /*36e0*/  FMNMX3 R17, R15, R17, R18, !PT ;  /* 0x000000110f117276 */ /* 0x000fe20007800012 */
[----:B------:R-:W-:-:S03]  /*36f0*/  FMUL R15, R11, UR50 ;  /* 0x000000320b0f7c20 */ /* 0x000fc60008400000 */
[----:B------:R-:W-:-:S04]  /*3700*/  FMNMX3 R16, R17, R13, R16, !PT ;  /* 0x0000000d11107276 */ /* 0x000fc80007800010 */
[----:B------:R-:W-:-:S05]  /*3710*/  FMNMX R15, R15, R16, !PT ;  /* 0x000000100f0f7209 */ /* 0x000fca0007800000 */
[----:B------:R-:W0:Y:S02]  /*3720*/  SHFL.BFLY PT, R16, R15, 0x10, 0x1f ;  /* 0x0e001f000f107f89 */ /* 0x000e2400000e0000 */
[----:B0-----:R-:W-:-:S05]  /*3730*/  FMNMX R16, R15, R16, !PT ;  /* 0x000000100f107209 */ /* 0x001fca0007800000 */
[----:B---3--:R-:W-:Y:S01]  /*3740*/  @!P5 STS [R37+0x3000], R16 ;  /* 0x003000102500d388 */ /* 0x008fe20000000800 */
[----:B------:R-:W-:Y:S06]  /*3750*/  BAR.SYNC.DEFER_BLOCKING 0x0 ;  /* 0x0000000000007b1d */ /* 0x000fec0000010000 */
[----:B------:R-:W0:Y:S04]  /*3760*/  @!P6 LDS R82, [R36+0x3000] ;  /* 0x003000002452e984 */ /* 0x000e280000000800 */
[----:B0-----:R-:W0:Y:S02]  /*3770*/  SHFL.BFLY PT, R13, R82, 0x1, 0x1f ;  /* 0x0c201f00520d7f89 */ /* 0x001e2400000e0000 */
[----:B0-----:R-:W-:-:S05]  /*3780*/  FMNMX R17, R82, R13, !PT ;  /* 0x0000000d52117209 */ /* 0x001fca0007800000 */
[----:B------:R-:W-:Y:S01]  /*3790*/  @P0 STS [R36+0x3000], R17 ;  /* 0x0030001124000388 */ /* 0x000fe20000000800 */
[----:B------:R-:W-:Y:S06]  /*37a0*/  BAR.SYNC.DEFER_BLOCKING 0x0 ;  /* 0x0000000000007b1d */ /* 0x000fec0000010000 */
[----:B------:R-:W0:Y:S02]  /*37b0*/  LDS R43, [R3+0x3000] ;  /* 0x00300000032b7984 */ /* 0x000e240000000800 */
[----:B0-----:R-:W-:-:S05]  /*37c0*/  FMNMX R43, R43, R12, !PT ;  /* 0x0000000c2b2b7209 */ /* 0x001fca0007800000 */
        /* <DEDUP_REMOVED lines=8> */
[----:B------:R-:W-:Y:S01]  /*3850*/  MUFU.EX2 R13, R4 ;  /* 0x00000004000d7308 */ /* 0x000fe20000000800 */
[--C-:B------:R-:W-:Y:S01]  /*3860*/  FFMA R8, R8, UR50, -R43.reuse ;  /* 0x0000003208087c23 */ /* 0x100fe2000800082b */
[--C-:B------:R-:W-:Y:S01]  /*3870*/  FFMA R9, R9, UR50, -R43.reuse ;  /* 0x0000003209097c23 */ /* 0x100fe2000800082b */
[--C-:B------:R-:W-:Y:S01]  /*3880*/  FFMA R10, R10, UR50, -R43.reuse ;  /* 0x000000320a0a7c23 */ /* 0x100fe2000800082b */
[----:B------:R-:W-:Y:S01]  /*3890*/  FFMA R11, R11, UR50, -R43 ;  /* 0x000000320b0b7c23 */ /* 0x000fe2000800082b */
[----:B------:R-:W-:Y:S01]  /*38a0*/  FMUL R8, R8, 1.4426950216293334961 ;  /* 0x3fb8aa3b08087820 */ /* 0x000fe20000400000 */
[----:B------:R-:W-:Y:S01]  /*38b0*/  FMUL R9, R9, 1.4426950216293334961 ;  /* 0x3fb8aa3b09097820 */ /* 0x000fe20000400000 */
[----:B------:R-:W-:Y:S01]  /*38c0*/  FMUL R10, R10, 1.4426950216293334961 ;  /* 0x3fb8aa3b0a0a7820 */ /* 0x000fe20000400000 */
[----:B------:R-:W0:Y:S01]  /*38d0*/  MUFU.EX2 R106, R5 ;  /* 0x00000005006a7308 */ /* 0x000e220000000800 */
[----:B------:R-:W-:-:S07]  /*38e0*/  FMUL R11, R11, 1.4426950216293334961 ;  /* 0x3fb8aa3b0b0b7820 */ /* 0x000fce0000400000 */
[----:B------:R-:W2:Y:S08]  /*38f0*/  MUFU.EX2 R6, R6 ;  /* 0x0000000600067308 */ /* 0x000eb00000000800 */
[----:B------:R-:W3:Y:S01]  /*3900*/  MUFU.EX2 R7, R7 ;  /* 0x0000000700077308 */ /* 0x000ee20000000800 */
[----:B0-----:R-:W-:-:S07]  /*3910*/  FADD R5, R13, R106 ;  /* 0x0000006a0d057221 */ /* 0x001fce0000000000 */
[----:B------:R-:W0:Y:S01]  /*3920*/  MUFU.EX2 R107, R8 ;  /* 0x00000008006b7308 */ /* 0x000e220000000800 */
[----:B--2---:R-:W-:-:S07]  /*3930*/  FADD R4, R6, R5 ;  /* 0x0000000506047221 */ /* 0x004fce0000000000 */
[----:B------:R-:W2:Y:S01]  /*3940*/  MUFU.EX2 R20, R9 ;  /* 0x0000000900147308 */ /* 0x000ea20000000800 */
[----:B---3--:R-:W-:-:S07]  /*3950*/  FADD R4, R7, R4 ;  /* 0x0000000407047221 */ /* 0x008fce0000000000 */
[----:B------:R-:W3:Y:S01]  /*3960*/  MUFU.EX2 R28, R10 ;  /* 0x0000000a001c7308 */ /* 0x000ee20000000800 */
[----:B0-----:R-:W-:-:S07]  /*3970*/  FADD R5, R107, R4 ;  /* 0x000000046b057221 */ /* 0x001fce0000000000 */
[----:B------:R-:W0:Y:S01]  /*3980*/  MUFU.EX2 R21, R11 ;  /* 0x0000000b00157308 */ /* 0x000e220000000800 */
[----:B--2---:R-:W-:-:S04]  /*3990*/  FADD R5, R20, R5 ;  /* 0x0000000514057221 */ /* 0x004fc80000000000 */
[----:B---3--:R-:W-:-:S04]  /*39a0*/  FADD R4, R28, R5 ;  /* 0x000000051c047221 */ /* 0x008fc80000000000 */
        /* <DEDUP_REMOVED lines=10> */
[----:B------:R-:W-:Y:S06]  /*3a50*/  BAR.SYNC.DEFER_BLOCKING 0x0 ;  /* 0x0000000000007b1d */ /* 0x000fec0000010000 */
[----:B------:R0:W2:Y:S01]  /*3a60*/  LDS R85, [R3+0x3000] ;  /* 0x0030000003557984 */ /* 0x0000a20000000800 */
[----:B------:R-:W3:Y:S02]  /*3a70*/  SYNCS.PHASECHK.TRANS64.TRYWAIT P3, [UR13], R14 ;  /* 0x0000000eff0075a7 */ /* 0x000ee4000806110d */
[----:B0-23--:R-:W-:Y:S05]  /*3a80*/  @!P3 BRA `(.L_x_14) ;  /* 0x000000280028b947 */ /* 0x00dfea0003800000 */
.L_x_23:
[----:B------:R-:W-:Y:S01]  /*3a90*/  IADD3 R18, P3, PT, R70, UR34, RZ ;  /* 0x0000002246127c10 */ /* 0x000fe2000ff7e0ff */
[----:B------:R-:W2:Y:S01]  /*3aa0*/  LDG.E.U8 R26, desc[UR30][R26.64] ;  /* 0x0000001e1a1a7981 */ /* 0x000ea2000c1e1100 */
[----:B------:R-:W-:Y:S02]  /*3ab0*/  IADD3.X R25, PT, PT, R75, UR4, RZ, P4, !PT ;  /* 0x000000044b197c10 */ /* 0x000fe4000a7fe4ff */
[----:B------:R-:W-:Y:S02]  /*3ac0*/  IADD3.X R19, PT, PT, R71, UR4, RZ, P3, !PT ;  /* 0x0000000447137c10 */ /* 0x000fe40009ffe4ff */
[----:B------:R-:W-:Y:S01]  /*3ad0*/  IADD3 R22, P4, PT, R68, UR34, RZ ;  /* 0x0000002244167c10 */ /* 0x000fe2000ff9e0ff */
[----:B------:R-:W3:Y:S01]  /*3ae0*/  LDG.E.U8 R24, desc[UR30][R24.64] ;  /* 0x0000001e18187981 */ /* 0x000ee2000c1e1100 */
[----:B------:R-:W-:Y:S02]  /*3af0*/  IADD3 R10, P3, PT, R66, UR34, RZ ;  /* 0x00000022420a7c10 */ /* 0x000fe4000ff7e0ff */
[----:B------:R-:W-:Y:S01]  /*3b00*/  IADD3.X R23, PT, PT, R69, UR4, RZ, P4, !PT ;  /* 0x0000000445177c10 */ /* 0x000fe2000a7fe4ff */
[----:B------:R0:W4:Y:S01]  /*3b10*/  LDG.E.U8 R30, desc[UR30][R18.64] ;  /* 0x0000001e121e7981 */ /* 0x000122000c1e1100 */
[----:B------:R-:W-:-:S02]  /*3b20*/  IADD3.X R11, PT, PT, R67, UR4, RZ, P3, !PT ;  /* 0x00000004430b7c10 */ /* 0x000fc40009ffe4ff */
[----:B------:R-:W-:Y:S01]  /*3b30*/  IADD3 R14, P4, PT, R64, UR34, RZ ;  /* 0x00000022400e7c10 */ /* 0x000fe2000ff9e0ff */
[----:B------:R5:W4:Y:S01]  /*3b40*/  LDG.E.U8 R32, desc[UR30][R22.64] ;  /* 0x0000001e16207981 */ /* 0x000b22000c1e1100 */
[----:B------:R-:W-:Y:S02]  /*3b50*/  IADD3 R4, P3, PT, R62, UR34, RZ ;  /* 0x000000223e047c10 */ /* 0x000fe4000ff7e0ff */
[----:B------:R-:W-:Y:S01]  /*3b60*/  IADD3.X R15, PT, PT, R65, UR4, RZ, P4, !PT ;  /* 0x00000004410f7c10 */ /* 0x000fe2000a7fe4ff */
[----:B------:R-:W4:Y:S01]  /*3b70*/  LDG.E.U8 R10, desc[UR30][R10.64] ;  /* 0x0000001e0a0a7981 */ /* 0x000f22000c1e1100 */
[----:B------:R-:W-:Y:S02]  /*3b80*/  IADD3.X R5, PT, PT, R63, UR4, RZ, P3, !PT ;  /* 0x000000043f057c10 */ /* 0x000fe40009ffe4ff */
[----:B------:R-:W-:Y:S01]  /*3b90*/  IADD3 R8, P4, PT, R60, UR34, RZ ;  /* 0x000000223c087c10 */ /* 0x000fe2000ff9e0ff */
[----:B------:R-:W4:Y:S01]  /*3ba0*/  LDG.E.U8 R14, desc[UR30][R14.64] ;  /* 0x0000001e0e0e7981 */ /* 0x000f22000c1e1100 */
[----:B------:R-:W-:-:S02]  /*3bb0*/  IADD3 R16, P3, PT, R58, UR34, RZ ;  /* 0x000000223a107c10 */ /* 0x000fc4000ff7e0ff */
[----:B------:R-:W-:Y:S01]  /*3bc0*/  IADD3.X R9, PT, PT, R61, UR4, RZ, P4, !PT ;  /* 0x000000043d097c10 */ /* 0x000fe2000a7fe4ff */
[----:B------:R1:W4:Y:S01]  /*3bd0*/  LDG.E.U8 R34, desc[UR30][R4.64] ;  /* 0x0000001e04227981 */ /* 0x000322000c1e1100 */
[----:B------:R-:W-:Y:S02]  /*3be0*/  IADD3.X R17, PT, PT, R59, UR4, RZ, P3, !PT ;  /* 0x000000043b117c10 */ /* 0x000fe40009ffe4ff */
[----:B0-----:R-:W-:Y:S01]  /*3bf0*/  IADD3 R18, P4, PT, R56, UR34, RZ ;  /* 0x0000002238127c10 */ /* 0x001fe2000ff9e0ff */
[----:B------:R-:W4:Y:S01]  /*3c00*/  LDG.E.U8 R8, desc[UR30][R8.64] ;  /* 0x0000001e08087981 */ /* 0x000f22000c1e1100 */
[----:B-----5:R-:W-:Y:S02]  /*3c10*/  IADD3 R22, P3, PT, R54, UR34, RZ ;  /* 0x0000002236167c10 */ /* 0x020fe4000ff7e0ff */
[----:B------:R-:W-:Y:S01]  /*3c20*/  IADD3.X R19, PT, PT, R57, UR4, RZ, P4, !PT ;  /* 0x0000000439137c10 */ /* 0x000fe2000a7fe4ff */
[----:B------:R-:W5:Y:S01]  /*3c30*/  LDG.E.U8 R16, desc[UR30][R16.64] ;  /* 0x0000001e10107981 */ /* 0x000f62000c1e1100 */
[----:B------:R-:W-:-:S03]  /*3c40*/  IADD3.X R23, PT, PT, R55, UR4, RZ, P3, !PT ;  /* 0x0000000437177c10 */ /* 0x000fc60009ffe4ff */
[----:B------:R-:W5:Y:S04]  /*3c50*/  LDG.E.U8 R18, desc[UR30][R18.64] ;  /* 0x0000001e12127981 */ /* 0x000f68000c1e1100 */
[----:B------:R-:W5:Y:S01]  /*3c60*/  LDG.E.U8 R22, desc[UR30][R22.64] ;  /* 0x0000001e16167981 */ /* 0x000f62000c1e1100 */
[----:B------:R-:W-:Y:S02]  /*3c70*/  IADD3 R118, P3, PT, R52, UR34, RZ ;  /* 0x0000002234767c10 */ /* 0x000fe4000ff7e0ff */
[----:B------:R-:W-:Y:S02]  /*3c80*/  IADD3 R120, P4, PT, R50, UR34, RZ ;  /* 0x0000002232787c10 */ /* 0x000fe4000ff9e0ff */
[----:B------:R-:W-:Y:S02]  /*3c90*/  IADD3.X R119, PT, PT, R53, UR4, RZ, P3, !PT ;  /* 0x0000000435777c10 */ /* 0x000fe40009ffe4ff */
[----:B------:R-:W-:-:S02]  /*3ca0*/  IADD3 R122, P3, PT, R48, UR34, RZ ;  /* 0x00000022307a7c10 */ /* 0x000fc4000ff7e0ff */
[----:B------:R-:W-:Y:S01]  /*3cb0*/  IADD3.X R121, PT, PT, R51, UR4, RZ, P4, !PT ;  /* 0x0000000433797c10 */ /* 0x000fe2000a7fe4ff */
[----:B------:R-:W5:Y:S01]  /*3cc0*/  LDG.E.U8 R118, desc[UR30][R118.64] ;  /* 0x0000001e76767981 */ /* 0x000f62000c1e1100 */
[----:B------:R-:W-:Y:S02]  /*3cd0*/  IADD3.X R123, PT, PT, R49, UR4, RZ, P3, !PT ;  /* 0x00000004317b7c10 */ /* 0x000fe40009ffe4ff */
[----:B------:R-:W-:Y:S01]  /*3ce0*/  IADD3 R124, P4, PT, R46, UR34, RZ ;  /* 0x000000222e7c7c10 */ /* 0x000fe2000ff9e0ff */
[----:B------:R-:W5:Y:S01]  /*3cf0*/  LDG.E.U8 R120, desc[UR30][R120.64] ;  /* 0x0000001e78787981 */ /* 0x000f62000c1e1100 */
[----:B-1----:R-:W-:Y:S02]  /*3d00*/  IADD3 R4, P3, PT, R44, UR34, RZ ;  /* 0x000000222c047c10 */ /* 0x002fe4000ff7e0ff */
[----:B------:R-:W-:Y:S01]  /*3d10*/  IADD3.X R125, PT, PT, R47, UR4, RZ, P4, !PT ;  /* 0x000000042f7d7c10 */ /* 0x000fe2000a7fe4ff */
[----:B------:R-:W5:Y:S01]  /*3d20*/  LDG.E.U8 R122, desc[UR30][R122.64] ;  /* 0x0000001e7a7a7981 */ /* 0x000f62000c1e1100 */
[----:B------:R-:W-:-:S03]  /*3d30*/  IADD3.X R5, PT, PT, R45, UR4, RZ, P3, !PT ;  /* 0x000000042d057c10 */ /* 0x000fc60009ffe4ff */
[----:B------:R-:W5:Y:S04]  /*3d40*/  LDG.E.U8 R124, desc[UR30][R124.64] ;  /* 0x0000001e7c7c7981 */ /* 0x000f68000c1e1100 */
[----:B------:R0:W5:Y:S01]  /*3d50*/  LDG.E.U8 R93, desc[UR30][R4.64] ;  /* 0x0000001e045d7981 */ /* 0x000162000c1e1100 */
[----:B------:R-:W-:Y:S01]  /*3d60*/  F2FP.SATFINITE.E4M3.F32.PACK_AB_MERGE_C R7, R7, R6, RZ ;  /* 0x000000060707723e */ /* 0x000fe200048070ff */
[----:B------:R-:W-:Y:S01]  /*3d70*/  FADD R6, -R43, R12 ;  /* 0x0000000c2b067221 */ /* 0x000fe20000000100 */
[----:B------:R-:W-:Y:S02]  /*3d80*/  F2FP.SATFINITE.E4M3.F32.PACK_AB_MERGE_C R21, R21, R28, RZ ;  /* 0x0000001c1515723e */ /* 0x000fe400048070ff */
[----:B------:R-:W-:Y:S01]  /*3d90*/  F2FP.SATFINITE.E4M3.F32.PACK_AB_MERGE_C R106, R106, R13, R7 ;  /* 0x0000000d6a6a723e */ /* 0x000fe20004807007 */
[----:B------:R-:W-:Y:S01]  /*3da0*/  FMUL R92, R6, 1.4426950216293334961 ;  /* 0x3fb8aa3b065c7820 */ /* 0x000fe20000400000 */
[----:B------:R-:W-:-:S05]  /*3db0*/  F2FP.SATFINITE.E4M3.F32.PACK_AB_MERGE_C R107, R20, R107, R21 ;  /* 0x0000006b146b723e */ /* 0x000fca0004807015 */
[----:B------:R-:W1:Y:S01]  /*3dc0*/  MUFU.EX2 R92, R92 ;  /* 0x0000005c005c7308 */ /* 0x000e620000000800 */
[----:B------:R-:W-:Y:S01]  /*3dd0*/  ULEA UR13, UR33, UR10, 0x3 ;  /* 0x0000000a210d7291 */ /* 0x000fe2000f8e18ff */
[----:B------:R-:W-:-:S03]  /*3de0*/  UMOV UR4, UR5 ;  /* 0x0000000500047c82 */ /* 0x000fc60008000000 */
[----:B------:R-:W-:Y:S01]  /*3df0*/  UIADD3 UR13, UPT, UPT, UR13, 0x5800, URZ ;  /* 0x000058000d0d7890 */ /* 0x000fe2000fffe0ff */
[----:B--2---:R-:W-:Y:S04]  /*3e00*/  STS.U8 [R41+UR10+0x4000], R26 ;  /* 0x0040001a29007988 */ /* 0x004fe8000800000a */
[----:B---3--:R-:W-:Y:S04]  /*3e10*/  STS.U8 [R41+UR10+0x4100], R24 ;  /* 0x0041001829007988 */ /* 0x008fe8000800000a */
[----:B----4-:R-:W-:Y:S04]  /*3e20*/  STS.U8 [R41+UR10+0x4200], R30 ;  /* 0x0042001e29007988 */ /* 0x010fe8000800000a */
[----:B------:R-:W-:Y:S04]  /*3e30*/  STS.U8 [R41+UR10+0x4300], R32 ;  /* 0x0043002029007988 */ /* 0x000fe8000800000a */
[----:B------:R-:W-:Y:S04]  /*3e40*/  STS.U8 [R41+UR10+0x4400], R10 ;  /* 0x0044000a29007988 */ /* 0x000fe8000800000a */
[----:B------:R-:W-:Y:S04]  /*3e50*/  STS.U8 [R41+UR10+0x4500], R14 ;  /* 0x0045000e29007988 */ /* 0x000fe8000800000a */
[----:B------:R-:W-:Y:S04]  /*3e60*/  STS.U8 [R41+UR10+0x4600], R34 ;  /* 0x0046002229007988 */ /* 0x000fe8000800000a */
[----:B------:R-:W-:Y:S04]  /*3e70*/  STS.U8 [R41+UR10+0x4700], R8 ;  /* 0x0047000829007988 */ /* 0x000fe8000800000a */
[----:B-----5:R-:W-:Y:S04]  /*3e80*/  STS.U8 [R41+UR10+0x4800], R16 ;  /* 0x0048001029007988 */ /* 0x020fe8000800000a */
[----:B------:R-:W-:Y:S04]  /*3e90*/  STS.U8 [R41+UR10+0x4900], R18 ;  /* 0x0049001229007988 */ /* 0x000fe8000800000a */
[----:B------:R0:W-:Y:S02]  /*3ea0*/  STS.U8 [R41+UR10+0x4a00], R22 ;  /* 0x004a001629007988 */ /* 0x0001e4000800000a */
[----:B0-----:R-:W-:Y:S01]  /*3eb0*/  LDTM.16dp32bit_t0_t15.x32 R4, tmem[UR11] ;  /* 0x0000000b000479ee */ /* 0x001fe20008a80000 */
[----:B------:R-:W1:Y:S01]  /*3ec0*/  LDTM.16dp32bit_t16_t31.x32 R4, tmem[UR11+0x20] ;  /* 0x0000200b000479ee */ /* 0x000e620008aa0000 */
[----:B------:R0:W-:Y:S04]  /*3ed0*/  STS.U8 [R41+UR10+0x4b00], R118 ;  /* 0x004b007629007988 */ /* 0x0001e8000800000a */
[----:B------:R0:W-:Y:S04]  /*3ee0*/  STS.U8 [R41+UR10+0x4c00], R120 ;  /* 0x004c007829007988 */ /* 0x0001e8000800000a */
[----:B------:R0:W-:Y:S04]  /*3ef0*/  STS.U8 [R41+UR10+0x4d00], R122 ;  /* 0x004d007a29007988 */ /* 0x0001e8000800000a */
[----:B------:R0:W-:Y:S04]  /*3f00*/  STS.U8 [R41+UR10+0x4e00], R124 ;  /* 0x004e007c29007988 */ /* 0x0001e8000800000a */
[----:B------:R0:W-:Y:S04]  /*3f10*/  STS.U8 [R41+UR10+0x4f00], R93 ;  /* 0x004f005d29007988 */ /* 0x0001e8000800000a */
[----:B------:R0:W-:Y:S01]  /*3f20*/  STS.64 [R42+0x5000], R106 ;  /* 0x0050006a2a007388 */ /* 0x0001e20000000a00 */
[----:B------:R-:W-:Y:S01]  /*3f30*/  NOP ;  /* 0x0000000000007918 */ /* 0x000fe20000000000 */
[C---:B-1----:R-:W-:Y:S01]  /*3f40*/  FMUL R4, R92.reuse, R4 ;  /* 0x000000045c047220 */ /* 0x042fe20000400000 */
        /* <DEDUP_REMOVED lines=32> */
[----:B------:R0:W-:Y:S01]  /*4150*/  STTM.16dp32bit_t16_t31.x32 tmem[UR11+0x20], R4 ;  /* 0x00002004000079ed */ /* 0x0001e20008aa000b */
[----:B------:R-:W1:Y:S02]  /*4160*/  FENCE.VIEW.ASYNC.T ;  /* 0x00000000000073c6 */ /* 0x000e640000000200 */
[----:B-1----:R-:W-:Y:S06]  /*4170*/  BAR.SYNC.DEFER_BLOCKING 0x0 ;  /* 0x0000000000007b1d */ /* 0x002fec0000010000 */
[----:B------:R1:W-:Y:S06]  /*4180*/  MEMBAR.ALL.CTA ;  /* 0x0000000000007992 */ /* 0x0003ec0000008000 */
[----:B-1----:R-:W1:Y:S02]  /*4190*/  FENCE.VIEW.ASYNC.S ;  /* 0x00000000000073c6 */ /* 0x002e640000000000 */
[----:B-1----:R-:W-:Y:S06]  /*41a0*/  BAR.SYNC.DEFER_BLOCKING 0x0 ;  /* 0x0000000000007b1d */ /* 0x002fec0000010000 */
[----:B------:R-:W-:Y:S05]  /*41b0*/  BRA.U UP1, `(.L_x_15) ;  /* 0x0000000101307547 */ /* 0x000fea000b800000 */
[----:B------:R-:W-:Y:S01]  /*41c0*/  UMOV UR8, UR13 ;  /* 0x0000000d00087c82 */ /* 0x000fe20008000000 */
[----:B------:R-:W-:Y:S01]  /*41d0*/  UMOV UR9, URZ ;  /* 0x000000ff00097c82 */ /* 0x000fe20008000000 */
[----:B------:R-:W-:Y:S01]  /*41e0*/  UMOV UR24, UR37 ;  /* 0x0000002500187c82 */ /* 0x000fe20008000000 */
[----:B------:R-:W-:Y:S01]  /*41f0*/  UMOV UR25, 0xc0004010 ;  /* 0xc000401000197882 */ /* 0x000fe20000000000 */
[----:B------:R-:W-:Y:S01]  /*4200*/  UMOV UR22, UR32 ;  /* 0x0000002000167c82 */ /* 0x000fe20008000000 */
[----:B------:R-:W-:Y:S01]  /*4210*/  UMOV UR23, 0xc0004010 ;  /* 0xc000401000177882 */ /* 0x000fe20000000000 */
[----:B------:R-:W-:Y:S01]  /*4220*/  UMOV UR26, 0x0 ;  /* 0x00000000001a7882 */ /* 0x000fe20000000000 */
[----:B------:R-:W-:Y:S01]  /*4230*/  UMOV UR27, 0x4200010 ;  /* 0x04200010001b7882 */ /* 0x000fe20000000000 */
[----:B------:R-:W-:Y:S01]  /*4240*/  UMOV UR5, UR8 ;  /* 0x0000000800057c82 */ /* 0x000fe20008000000 */
[----:B------:R1:W-:Y:S01]  /*4250*/  UTCQMMA gdesc[UR24], gdesc[UR22], tmem[UR35], tmem[UR26], idesc[UR27], UPT ;  /* 0x00ff1a16180075ea */ /* 0x0003e2000b800323 */
[----:B------:R1:W-:Y:S01]  /*4260*/  UTCBAR [UR5], URZ ;  /* 0x000000ff050073e9 */ /* 0x0003e200080000ff */
[----:B------:R-:W-:-:S02]  /*4270*/  NOP ;  /* 0x0000000000007918 */ /* 0x000fc40000000000 */
.L_x_15:
[----:B------:R-:W-:Y:S01]  /*4280*/  UIADD3 UR33, UPT, UPT, UR33, 0x1, URZ ;  /* 0x0000000121217890 */ /* 0x000fe2000fffe0ff */
[----:B------:R-:W-:Y:S01]  /*4290*/  FFMA R72, R92, R72, R85 ;  /* 0x000000485c487223 */ /* 0x000fe20000000055 */
[----:B------:R-:W-:Y:S01]  /*42a0*/  UIADD3 UR6, UPT, UPT, UR6, 0x20, URZ ;  /* 0x0000002006067890 */ /* 0x000fe2000fffe0ff */
[----:B------:R-:W-:Y:S01]  /*42b0*/  IMAD.IADD R83, R73, 0x1, R83 ;  /* 0x0000000149537824 */ /* 0x000fe200078e0253 */
[----:B------:R-:W-:Y:S01]  /*42c0*/  UISETP.GT.AND UP2, UPT, UR33, 0x1, UPT ;  /* 0x000000012100788c */ /* 0x000fe2000bf44270 */
[----:B0-----:R-:W-:Y:S01]  /*42d0*/  IMAD.U32 R14, RZ, RZ, UR4 ;  /* 0x00000004ff0e7e24 */ /* 0x001fe2000f8e00ff */
[----:B------:R-:W-:Y:S01]  /*42e0*/  UIADD3 UR34, UPT, UPT, UR20, UR34, URZ ;  /* 0x0000002214227290 */ /* 0x000fe2000fffe0ff */
[----:B------:R-:W-:Y:S01]  /*42f0*/  IMAD.MOV.U32 R12, RZ, RZ, R43 ;  /* 0x000000ffff0c7224 */ /* 0x000fe200078e002b */
[----:B-1----:R-:W-:Y:S02]  /*4300*/  USEL UR5, URZ, 0x1, !UP2 ;  /* 0x00000001ff057887 */ /* 0x002fe4000d000000 */
[----:B------:R-:W-:-:S02]  /*4310*/  USEL UR33, UR33, URZ, !UP2 ;  /* 0x000000ff21217287 */ /* 0x000fc4000d000000 */
[----:B------:R-:W-:Y:S02]  /*4320*/  UISETP.GE.AND UP2, UPT, UR6, UR15, UPT ;  /* 0x0000000f0600728c */ /* 0x000fe4000bf46270 */
[----:B------:R-:W-:-:S07]  /*4330*/  ULOP3.LUT UR5, UR4, UR5, URZ, 0x3c, !UPT ;  /* 0x0000000504057292 */ /* 0x000fce000f8e3cff */
[----:B------:R-:W-:Y:S05]  /*4340*/  BRA.U !UP2, `(.L_x_16) ;  /* 0xffffffed0a107547 */ /* 0x000fea000b83ffff */
.L_x_11:
[----:B------:R-:W1:Y:S01]  /*4350*/  LDCU UR5, c[0x0][0x3f0] ;  /* 0x00007e00ff0577ac */ /* 0x000e620008000800 */
[C---:B------:R-:W-:Y:S01]  /*4360*/  IMAD.SHL.U32 R3, R0.reuse, 0x20, RZ ;  /* 0x0000002000037824 */ /* 0x040fe200078e00ff */
[----:B------:R-:W-:Y:S01]  /*4370*/  SHF.R.S32.HI R36, RZ, 0x5, R0 ;  /* 0x00000005ff247819 */ /* 0x000fe20000011400 */
[----:B------:R-:W-:-:S03]  /*4380*/  IMAD.SHL.U32 R58, R0, 0x10, RZ ;  /* 0x00000010003a7824 */ /* 0x000fc600078e00ff */
[----:B------:R-:W-:Y:S02]  /*4390*/  LOP3.LUT R3, R3, 0x300, RZ, 0xc0, !PT ;  /* 0x0000030003037812 */ /* 0x000fe400078ec0ff */
[----:B------:R-:W-:Y:S02]  /*43a0*/  SGXT R36, R36, 0x1 ;  /* 0x000000012424781a */ /* 0x000fe40000000200 */
[----:B------:R-:W-:Y:S01]  /*43b0*/  LOP3.LUT R3, R3, 0x870, R58, 0xf8, !PT ;  /* 0x0000087003037812 */ /* 0x000fe200078ef83a */
[----:B-1----:R-:W-:-:S09]  /*43c0*/  UISETP.GE.AND UP0, UPT, UR5, 0x1, UPT ;  /* 0x000000010500788c */ /* 0x002fd2000bf06270 */
[----:B------:R-:W-:Y:S05]  /*43d0*/  BRA.U !UP0, `(.L_x_17) ;  /* 0x0000000108107547 */ /* 0x000fea000b800000 */
[----:B------:R-:W-:-:S06]  /*43e0*/  USHF.L.U32 UR4, UR4, 0x1f, URZ ;  /* 0x0000001f04047899 */ /* 0x000fcc00080006ff */
[----:B0-2---:R-:W-:-:S04]  /*43f0*/  IMAD.U32 R4, RZ, RZ, UR4 ;  /* 0x00000004ff047e24 */ /* 0x005fc8000f8e00ff */
[----:B------:R-:W0:Y:S02]  /*4400*/  SYNCS.PHASECHK.TRANS64.TRYWAIT P0, [UR13], R4 ;  /* 0x00000004ff0075a7 */ /* 0x000e24000800110d */
[----:B0-----:R-:W-:Y:S05]  /*4410*/  @!P0 BRA `(.L_x_18) ;  /* 0x0000001c00d08947 */ /* 0x001fea0003800000 */
.L_x_17:
[----:B------:R-:W-:Y:S01]  /*4420*/  BAR.SYNC.DEFER_BLOCKING 0x0 ;  /* 0x0000000000007b1d */ /* 0x000fe20000010000 */
[----:B------:R-:W-:Y:S01]  /*4430*/  FSETP.GT.AND P0, PT, |R72|, 8.50705917302346158658e+37, PT ;  /* 0x7e8000004800780b */ /* 0x000fe20003f04200 */
[----:B---3--:R-:W-:Y:S01]  /*4440*/  IMAD.SHL.U32 R41, R0, 0x2, RZ ;  /* 0x0000000200297824 */ /* 0x008fe200078e00ff */
[----:B------:R-:W-:Y:S01]  /*4450*/  FSETP.GEU.AND P5, PT, |R72|, 1.175494350822287508e-38, PT ;  /* 0x008000004800780b */ /* 0x000fe20003fae200 */
[----:B------:R-:W-:Y:S01]  /*4460*/  IMAD.SHL.U32 R39, R0, 0x80, RZ ;  /* 0x0000008000277824 */ /* 0x000fe200078e00ff */
[----:B------:R-:W-:Y:S01]  /*4470*/  LOP3.LUT R38, R3, 0x1040, R36, 0x78, !PT ;  /* 0x0000104003267812 */ /* 0x000fe200078e7824 */
[C---:B------:R-:W-:Y:S01]  /*4480*/  FMUL R36, R72.reuse, 8388608 ;  /* 0x4b00000048247820 */ /* 0x040fe20000400000 */
[----:B------:R-:W-:Y:S01]  /*4490*/  FSETP.GEU.AND P3, PT, R72, 1.175494350822287508e-38, PT ;  /* 0x008000004800780b */ /* 0x000fe20003f6e000 */
[----:B------:R-:W-:Y:S01]  /*44a0*/  IMAD.SHL.U32 R3, R0, 0x4, RZ ;  /* 0x0000000400037824 */ /* 0x000fe200078e00ff */
[----:B------:R-:W-:Y:S01]  /*44b0*/  LOP3.LUT R58, R58, 0x30, RZ, 0xc0, !PT ;  /* 0x000000303a3a7812 */ /* 0x000fe200078ec0ff */
[----:B------:R-:W1:Y:S01]  /*44c0*/  LDCU.64 UR4, c[0x0][0x3e0] ;  /* 0x00007c00ff0477ac */ /* 0x000e620008000a00 */
[----:B------:R-:W-:Y:S01]  /*44d0*/  FSEL R36, R36, R72, !P3 ;  /* 0x0000004824247208 */ /* 0x000fe20005800000 */
[----:B------:R-:W3:Y:S01]  /*44e0*/  LDC R52, c[0x0][0x3e8] ;  /* 0x0000fa00ff347b82 */ /* 0x000ee20000000800 */
[----:B------:R-:W-:Y:S01]  /*44f0*/  LOP3.LUT R40, R58, 0x3c0, R3, 0xf8, !PT ;  /* 0x000003c03a287812 */ /* 0x000fe200078ef803 */
[----:B------:R-:W-:Y:S01]  /*4500*/  @P0 FMUL R72, R72, 0.25 ;  /* 0x3e80000048480820 */ /* 0x000fe20000400000 */
[----:B------:R-:W-:-:S02]  /*4510*/  LOP3.LUT R3, R41, 0x80, RZ, 0xc0, !PT ;  /* 0x0000008029037812 */ /* 0x000fc400078ec0ff */
[----:B------:R-:W-:Y:S01]  /*4520*/  LOP3.LUT P4, RZ, R0, 0x4, RZ, 0xc0, !PT ;  /* 0x0000000400ff7812 */ /* 0x000fe2000788c0ff */
[----:B------:R-:W-:Y:S01]  /*4530*/  @!P5 FMUL R72, R72, 16777216 ;  /* 0x4b8000004848d820 */ /* 0x000fe20000400000 */
[----:B------:R-:W-:Y:S02]  /*4540*/  IADD3 R3, PT, PT, R38, UR10, R3 ;  /* 0x0000000a26037c10 */ /* 0x000fe4000fffe003 */
[----:B------:R-:W-:Y:S01]  /*4550*/  SEL R37, RZ, 0x1040, !P4 ;  /* 0x00001040ff257807 */ /* 0x000fe20006000000 */
[----:B------:R-:W4:Y:S01]  /*4560*/  MUFU.RCP R38, R72 ;  /* 0x0000004800267308 */ /* 0x000f220000001000 */
[----:B------:R-:W5:Y:S02]  /*4570*/  @!P2 SYNCS.CCTL.IV [UR10+0x5800] ;  /* 0x00580000ff00a9b1 */ /* 0x000f64000800000a */
[----:B-----5:R-:W-:Y:S01]  /*4580*/  BAR.SYNC.DEFER_BLOCKING 0x0 ;  /* 0x0000000000007b1d */ /* 0x020fe20000010000 */
[----:B------:R-:W-:Y:S02]  /*4590*/  LOP3.LUT R40, R40, R37, RZ, 0x3c, !PT ;  /* 0x0000002528287212 */ /* 0x000fe400078e3cff */
[----:B------:R-:W-:Y:S01]  /*45a0*/  LOP3.LUT R37, R39, 0x400, RZ, 0xc0, !PT ;  /* 0x0000040027257812 */ /* 0x000fe200078ec0ff */
[----:B-1----:R-:W-:-:S03]  /*45b0*/  UIMAD UR4, UR7, UR4, URZ ;  /* 0x00000004070472a4 */ /* 0x002fc6000f8e02ff */
[----:B------:R-:W-:Y:S01]  /*45c0*/  IADD3 R37, PT, PT, R40, UR10, R37 ;  /* 0x0000000a28257c10 */ /* 0x000fe2000fffe025 */
[----:B0-2---:R-:W-:Y:S01]  /*45d0*/  LDTM.16dp32bit_t0_t15.x32 R4, tmem[UR11] ;  /* 0x0000000b000479ee */ /* 0x005fe20008a80000 */
[----:B------:R-:W0:Y:S01]  /*45e0*/  LDTM.16dp32bit_t16_t31.x32 R4, tmem[UR11+0x20] ;  /* 0x0000200b000479ee */ /* 0x000e220008aa0000 */
[----:B------:R-:W1:Y:S01]  /*45f0*/  @!P2 SYNCS.CCTL.IV [UR10+0x5808] ;  /* 0x00580800ff00a9b1 */ /* 0x000e62000800000a */
[----:B------:R-:W-:Y:S01]  /*4600*/  NOP ;  /* 0x0000000000007918 */ /* 0x000fe20000000000 */
[----:B------:R-:W-:Y:S01]  /*4610*/  FSETP.NEU.AND P2, PT, R36, RZ, PT ;  /* 0x000000ff2400720b */ /* 0x000fe20003f4d000 */
[----:B0-----:R-:W-:Y:S01]  /*4620*/  @P0 FMUL R4, R4, 0.25 ;  /* 0x3e80000004040820 */ /* 0x001fe20000400000 */
[----:B------:R-:W-:Y:S01]  /*4630*/  @P0 FMUL R5, R5, 0.25 ;  /* 0x3e80000005050820 */ /* 0x000fe20000400000 */
        /* <DEDUP_REMOVED lines=18> */
[----:B------:R-:W-:Y:S01]  /*4760*/  @!P5 FMUL R4, R4, 16777216 ;  /* 0x4b8000000404d820 */ /* 0x000fe20000400000 */
        /* <DEDUP_REMOVED lines=31> */
[C---:B----4-:R-:W-:Y:S01]  /*4960*/  FMUL R4, R38.reuse, R4 ;  /* 0x0000000426047220 */ /* 0x050fe20000400000 */
        /* <DEDUP_REMOVED lines=10> */
[----:B------:R-:W-:Y:S01]  /*4a10*/  FMUL R15, R38, R15 ;  /* 0x0000000f260f7220 */ /* 0x000fe20000400000 */
[----:B------:R-:W-:Y:S01]  /*4a20*/  @!P5 FMUL R26, R26, 16777216 ;  /* 0x4b8000001a1ad820 */ /* 0x000fe20000400000 */
[----:B------:R-:W-:Y:S01]  /*4a30*/  @!P5 FMUL R27, R27, 16777216 ;  /* 0x4b8000001b1bd820 */ /* 0x000fe20000400000 */
[----:B------:R-:W-:Y:S01]  /*4a40*/  @!P5 FMUL R30, R30, 16777216 ;  /* 0x4b8000001e1ed820 */ /* 0x000fe20000400000 */
[----:B------:R-:W-:Y:S01]  /*4a50*/  @!P5 FMUL R31, R31, 16777216 ;  /* 0x4b8000001f1fd820 */ /* 0x000fe20000400000 */
        /* <DEDUP_REMOVED lines=14> */
[C---:B------:R-:W-:Y:S01]  /*4b40*/  FMUL R16, R38.reuse, R16 ;  /* 0x0000001026107220 */ /* 0x040fe20000400000 */
[C---:B------:R-:W-:Y:S01]  /*4b50*/  FMUL R17, R38.reuse, R17 ;  /* 0x0000001126117220 */ /* 0x040fe20000400000 */
[----:B------:R-:W-:Y:S01]  /*4b60*/  F2FP.SATFINITE.E4M3.F32.PACK_AB_MERGE_C R4, R5, R4, RZ ;  /* 0x000000040504723e */ /* 0x000fe200048070ff */
[C---:B------:R-:W-:Y:S01]  /*4b70*/  FMUL R26, R38.reuse, R26 ;  /* 0x0000001a261a7220 */ /* 0x040fe20000400000 */
[----:B------:R-:W-:Y:S01]  /*4b80*/  F2FP.SATFINITE.E4M3.F32.PACK_AB_MERGE_C R8, R9, R8, RZ ;  /* 0x000000080908723e */ /* 0x000fe200048070ff */
[C---:B------:R-:W-:Y:S01]  /*4b90*/  FMUL R27, R38.reuse, R27 ;  /* 0x0000001b261b7220 */ /* 0x040fe20000400000 */
[----:B------:R-:W-:Y:S01]  /*4ba0*/  F2FP.SATFINITE.E4M3.F32.PACK_AB_MERGE_C R12, R13, R12, RZ ;  /* 0x0000000c0d0c723e */ /* 0x000fe200048070ff */
        /* <DEDUP_REMOVED lines=9> */
[C---:B------:R-:W-:Y:S01]  /*4c40*/  FMUL R32, R38.reuse, R32 ;  /* 0x0000002026207220 */ /* 0x040fe20000400000 */
[C---:B------:R-:W-:Y:S01]  /*4c50*/  FMUL R33, R38.reuse, R33 ;  /* 0x0000002126217220 */ /* 0x040fe20000400000 */
[C---:B------:R-:W-:Y:S01]  /*4c60*/  FMUL R34, R38.reuse, R34 ;  /* 0x0000002226227220 */ /* 0x040fe20000400000 */
[----:B------:R-:W-:Y:S01]  /*4c70*/  FMUL R35, R38, R35 ;  /* 0x0000002326237220 */ /* 0x000fe20000400000 */
[----:B------:R-:W-:-:S02]  /*4c80*/  F2FP.SATFINITE.E4M3.F32.PACK_AB_MERGE_C R20, R21, R20, RZ ;  /* 0x000000141514723e */ /* 0x000fc400048070ff */
[----:B------:R-:W-:Y:S02]  /*4c90*/  F2FP.SATFINITE.E4M3.F32.PACK_AB_MERGE_C R24, R25, R24, RZ ;  /* 0x000000181918723e */ /* 0x000fe400048070ff */
[----:B------:R-:W-:Y:S02]  /*4ca0*/  F2FP.SATFINITE.E4M3.F32.PACK_AB_MERGE_C R28, R29, R28, RZ ;  /* 0x0000001c1d1c723e */ /* 0x000fe400048070ff */
[----:B------:R-:W-:Y:S02]  /*4cb0*/  F2FP.SATFINITE.E4M3.F32.PACK_AB_MERGE_C R16, R17, R16, RZ ;  /* 0x000000101110723e */ /* 0x000fe400048070ff */
[----:B------:R-:W-:Y:S02]  /*4cc0*/  LOP3.LUT R13, R4, 0xffff, RZ, 0xc0, !PT ;  /* 0x0000ffff040d7812 */ /* 0x000fe400078ec0ff */
[----:B------:R-:W-:Y:S02]  /*4cd0*/  LOP3.LUT R38, R8, 0xffff, RZ, 0xc0, !PT ;  /* 0x0000ffff08267812 */ /* 0x000fe400078ec0ff */
[----:B------:R-:W-:-:S02]  /*4ce0*/  LOP3.LUT R21, R12, 0xffff, RZ, 0xc0, !PT ;  /* 0x0000ffff0c157812 */ /* 0x000fc400078ec0ff */
[----:B------:R-:W-:Y:S02]  /*4cf0*/  LOP3.LUT R17, R6, 0xffff, RZ, 0xc0, !PT ;  /* 0x0000ffff06117812 */ /* 0x000fe400078ec0ff */
[----:B------:R-:W-:Y:S02]  /*4d00*/  LOP3.LUT R40, R10, 0xffff, RZ, 0xc0, !PT ;  /* 0x0000ffff0a287812 */ /* 0x000fe400078ec0ff */
[----:B------:R-:W-:Y:S02]  /*4d10*/  LOP3.LUT R25, R14, 0xffff, RZ, 0xc0, !PT ;  /* 0x0000ffff0e197812 */ /* 0x000fe400078ec0ff */
[----:B------:R-:W-:Y:S02]  /*4d20*/  F2FP.SATFINITE.E4M3.F32.PACK_AB_MERGE_C R26, R27, R26, RZ ;  /* 0x0000001a1b1a723e */ /* 0x000fe400048070ff */
[----:B------:R-:W-:Y:S02]  /*4d30*/  F2FP.SATFINITE.E4M3.F32.PACK_AB_MERGE_C R30, R31, R30, RZ ;  /* 0x0000001e1f1e723e */ /* 0x000fe400048070ff */
[----:B------:R-:W-:-:S02]  /*4d40*/  LOP3.LUT R20, R20, 0xffff, RZ, 0xc0, !PT ;  /* 0x0000ffff14147812 */ /* 0x000fc400078ec0ff */
[----:B------:R-:W-:Y:S02]  /*4d50*/  LOP3.LUT R31, R28, 0xffff, RZ, 0xc0, !PT ;  /* 0x0000ffff1c1f7812 */ /* 0x000fe400078ec0ff */
[----:B------:R-:W-:Y:S02]  /*4d60*/  LOP3.LUT R27, R24, 0xffff, RZ, 0xc0, !PT ;  /* 0x0000ffff181b7812 */ /* 0x000fe400078ec0ff */
[----:B------:R-:W-:Y:S02]  /*4d70*/  F2FP.SATFINITE.E4M3.F32.PACK_AB_MERGE_C R22, R23, R22, RZ ;  /* 0x000000161716723e */ /* 0x000fe400048070ff */
[----:B------:R-:W-:Y:S02]  /*4d80*/  PRMT R5, R21, 0x3340, R0 ;  /* 0x0000334015057816 */ /* 0x000fe40000000000 */
[----:B------:R-:W-:Y:S02]  /*4d90*/  PRMT R4, R13, 0x3340, R38 ;  /* 0x000033400d047816 */ /* 0x000fe40000000026 */
[----:B------:R-:W-:-:S02]  /*4da0*/  PRMT R7, R25, 0x3340, R0 ;  /* 0x0000334019077816 */ /* 0x000fc40000000000 */
[----:B------:R-:W-:Y:S02]  /*4db0*/  PRMT R6, R17, 0x3340, R40 ;  /* 0x0000334011067816 */ /* 0x000fe40000000028 */
[----:B------:R-:W-:Y:S02]  /*4dc0*/  F2FP.SATFINITE.E4M3.F32.PACK_AB_MERGE_C R32, R33, R32, RZ ;  /* 0x000000202120723e */ /* 0x000fe400048070ff */
[----:B------:R-:W-:Y:S02]  /*4dd0*/  PRMT R9, R31, 0x3340, R0 ;  /* 0x000033401f097816 */ /* 0x000fe40000000000 */
[----:B------:R-:W-:Y:S02]  /*4de0*/  PRMT R8, R20, 0x3340, R27 ;  /* 0x0000334014087816 */ /* 0x000fe4000000001b */
[----:B------:R-:W-:Y:S02]  /*4df0*/  PRMT R11, R4, 0x5410, R5 ;  /* 0x00005410040b7816 */ /* 0x000fe40000000005 */
[----:B------:R-:W-:-:S02]  /*4e00*/  LOP3.LUT R22, R22, 0xffff, RZ, 0xc0, !PT ;  /* 0x0000ffff16167812 */ /* 0x000fc400078ec0ff */
[----:B------:R-:W-:Y:S02]  /*4e10*/  LOP3.LUT R29, R26, 0xffff, RZ, 0xc0, !PT ;  /* 0x0000ffff1a1d7812 */ /* 0x000fe400078ec0ff */
[----:B------:R-:W-:Y:S02]  /*4e20*/  LOP3.LUT R33, R30, 0xffff, RZ, 0xc0, !PT ;  /* 0x0000ffff1e217812 */ /* 0x000fe400078ec0ff */
[----:B------:R-:W-:Y:S02]  /*4e30*/  PRMT R15, R6, 0x5410, R7 ;  /* 0x00005410060f7816 */ /* 0x000fe40000000007 */
[----:B------:R-:W-:Y:S02]  /*4e40*/  SHF.R.U32.HI R4, RZ, 0x8, R13 ;  /* 0x00000008ff047819 */ /* 0x000fe4000001160d */
[----:B------:R-:W-:Y:S02]  /*4e50*/  SHF.R.U32.HI R5, RZ, 0x8, R38 ;  /* 0x00000008ff057819 */ /* 0x000fe40000011626 */
[----:B------:R-:W-:-:S02]  /*4e60*/  F2FP.SATFINITE.E4M3.F32.PACK_AB_MERGE_C R18, R19, R18, RZ ;  /* 0x000000121312723e */ /* 0x000fc400048070ff */
[----:B------:R-:W-:Y:S02]  /*4e70*/  SHF.R.U32.HI R6, RZ, 0x8, R21 ;  /* 0x00000008ff067819 */ /* 0x000fe40000011615 */
[----:B------:R-:W-:Y:S02]  /*4e80*/  PRMT R19, R8, 0x5410, R9 ;  /* 0x0000541008137816 */ /* 0x000fe40000000009 */
[----:B------:R-:W-:Y:S02]  /*4e90*/  PRMT R10, R33, 0x3340, R0 ;  /* 0x00003340210a7816 */ /* 0x000fe40000000000 */
[----:B------:R-:W-:Y:S02]  /*4ea0*/  PRMT R9, R22, 0x3340, R29 ;  /* 0x0000334016097816 */ /* 0x000fe4000000001d */
[----:B------:R-:W-:Y:S01]  /*4eb0*/  LOP3.LUT R8, R4, 0xffff, RZ, 0xc0, !PT ;  /* 0x0000ffff04087812 */ /* 0x000fe200078ec0ff */
[----:B------:R-:W-:Y:S01]  /*4ec0*/  VIADD R4, R36, 0xc0cafb0d ;  /* 0xc0cafb0d24047836 */ /* 0x000fe20000000000 */
[----:B------:R-:W-:-:S02]  /*4ed0*/  LOP3.LUT R5, R5, 0xffff, RZ, 0xc0, !PT ;  /* 0x0000ffff05057812 */ /* 0x000fc400078ec0ff */
[----:B------:R-:W-:Y:S02]  /*4ee0*/  LOP3.LUT R7, R6, 0xffff, RZ, 0xc0, !PT ;  /* 0x0000ffff06077812 */ /* 0x000fe400078ec0ff */
[----:B------:R-:W-:Y:S02]  /*4ef0*/  PRMT R23, R9, 0x5410, R10 ;  /* 0x0000541009177816 */ /* 0x000fe4000000000a */
[----:B------:R-:W-:Y:S02]  /*4f00*/  PRMT R10, R8, 0x3340, R5 ;  /* 0x00003340080a7816 */ /* 0x000fe40000000005 */
[----:B------:R-:W-:Y:S02]  /*4f10*/  PRMT R13, R7, 0x3340, R0 ;  /* 0x00003340070d7816 */ /* 0x000fe40000000000 */
[----:B------:R-:W-:Y:S02]  /*4f20*/  SHF.R.U32.HI R8, RZ, 0x8, R20 ;  /* 0x00000008ff087819 */ /* 0x000fe40000011614 */
[----:B------:R-:W-:Y:S01]  /*4f30*/  SHF.R.U32.HI R9, RZ, 0x8, R27 ;  /* 0x00000008ff097819 */ /* 0x000fe2000001161b */
[----:B------:R-:W-:Y:S01]  /*4f40*/  IMAD.MOV.U32 R27, RZ, RZ, 0x3dc6b27f ;  /* 0x3dc6b27fff1b7424 */ /* 0x000fe200078e00ff */
[----:B------:R-:W-:-:S02]  /*4f50*/  LOP3.LUT R5, R4, 0xff800000, RZ, 0xc0, !PT ;  /* 0xff80000004057812 */ /* 0x000fc400078ec0ff */
[----:B------:R-:W-:Y:S02]  /*4f60*/  SHF.R.U32.HI R7, RZ, 0x8, R25 ;  /* 0x00000008ff077819 */ /* 0x000fe40000011619 */
[----:B------:R-:W-:Y:S02]  /*4f70*/  SHF.R.U32.HI R4, RZ, 0x8, R17 ;  /* 0x00000008ff047819 */ /* 0x000fe40000011611 */
[----:B------:R-:W-:Y:S02]  /*4f80*/  SHF.R.U32.HI R6, RZ, 0x8, R40 ;  /* 0x00000008ff067819 */ /* 0x000fe40000011628 */
[----:B------:R-:W-:Y:S02]  /*4f90*/  LOP3.LUT R8, R8, 0xffff, RZ, 0xc0, !PT ;  /* 0x0000ffff08087812 */ /* 0x000fe400078ec0ff */
[----:B------:R-:W-:Y:S02]  /*4fa0*/  LOP3.LUT R9, R9, 0xffff, RZ, 0xc0, !PT ;  /* 0x0000ffff09097812 */ /* 0x000fe400078ec0ff */
[----:B------:R-:W-:-:S02]  /*4fb0*/  LOP3.LUT R7, R7, 0xffff, RZ, 0xc0, !PT ;  /* 0x0000ffff07077812 */ /* 0x000fc400078ec0ff */
[----:B------:R-:W-:Y:S01]  /*4fc0*/  LOP3.LUT R17, R4, 0xffff, RZ, 0xc0, !PT ;  /* 0x0000ffff04117812 */ /* 0x000fe200078ec0ff */
[----:B------:R-:W-:Y:S01]  /*4fd0*/  IMAD.IADD R4, R36, 0x1, -R5 ;  /* 0x0000000124047824 */ /* 0x000fe200078e0a05 */
[----:B------:R-:W-:Y:S02]  /*4fe0*/  LOP3.LUT R6, R6, 0xffff, RZ, 0xc0, !PT ;  /* 0x0000ffff06067812 */ /* 0x000fe400078ec0ff */
[----:B------:R-:W-:Y:S02]  /*4ff0*/  PRMT R14, R8, 0x3340, R9 ;  /* 0x00003340080e7816 */ /* 0x000fe40000000009 */
[----:B------:R-:W-:Y:S02]  /*5000*/  PRMT R12, R7, 0x3340, R0 ;  /* 0x00003340070c7816 */ /* 0x000fe40000000000 */
[----:B------:R-:W-:Y:S02]  /*5010*/  SHF.R.U32.HI R8, RZ, 0x8, R31 ;  /* 0x00000008ff087819 */ /* 0x000fe4000001161f */
[----:B------:R-:W-:Y:S01]  /*5020*/  PRMT R17, R17, 0x3340, R6 ;  /* 0x0000334011117816 */ /* 0x000fe20000000006 */
[----:B------:R-:W-:Y:S01]  /*5030*/  FADD R6, R4, -1 ;  /* 0xbf80000004067421 */ /* 0x000fe20000000000 */
[----:B------:R-:W-:-:S02]  /*5040*/  SHF.R.U32.HI R7, RZ, 0x8, R29 ;  /* 0x00000008ff077819 */ /* 0x000fc4000001161d */
[----:B------:R-:W-:Y:S02]  /*5050*/  SHF.R.U32.HI R4, RZ, 0x8, R22 ;  /* 0x00000008ff047819 */ /* 0x000fe40000011616 */
[----:B------:R-:W-:Y:S02]  /*5060*/  SHF.R.U32.HI R9, RZ, 0x8, R33 ;  /* 0x00000008ff097819 */ /* 0x000fe40000011621 */
[----:B------:R-:W-:Y:S02]  /*5070*/  LOP3.LUT R21, R8, 0xffff, RZ, 0xc0, !PT ;  /* 0x0000ffff08157812 */ /* 0x000fe400078ec0ff */
[----:B------:R-:W-:Y:S01]  /*5080*/  LOP3.LUT R8, R7, 0xffff, RZ, 0xc0, !PT ;  /* 0x0000ffff07087812 */ /* 0x000fe200078ec0ff */
[----:B------:R-:W-:Y:S01]  /*5090*/  FFMA.FTZ R7, R6, R27, -0.16845393180847167969 ;  /* 0xbe2c7f3006077423 */ /* 0x000fe2000001001b */
[----:B------:R-:W-:Y:S02]  /*50a0*/  LOP3.LUT R25, R4, 0xffff, RZ, 0xc0, !PT ;  /* 0x0000ffff04197812 */ /* 0x000fe400078ec0ff */
[----:B------:R-:W-:Y:S01]  /*50b0*/  LOP3.LUT R9, R9, 0xffff, RZ, 0xc0, !PT ;  /* 0x0000ffff09097812 */ /* 0x000fe200078ec0ff */
[----:B------:R-:W-:Y:S01]  /*50c0*/  FFMA.FTZ R7, R6, R7, 0.1716887056827545166 ;  /* 0x3e2fcf2a06077423 */ /* 0x000fe20000010007 */
[----:B------:R-:W-:-:S02]  /*50d0*/  F2FP.SATFINITE.E4M3.F32.PACK_AB_MERGE_C R34, R35, R34, RZ ;  /* 0x000000222322723e */ /* 0x000fc400048070ff */
[----:B------:R-:W-:Y:S01]  /*50e0*/  PRMT R21, R21, 0x3340, R0 ;  /* 0x0000334015157816 */ /* 0x000fe20000000000 */
[C---:B------:R-:W-:Y:S01]  /*50f0*/  FFMA.FTZ R7, R6.reuse, R7, -0.17900948226451873779 ;  /* 0xbe374e4306077423 */ /* 0x040fe20000010007 */
[----:B------:R-:W-:Y:S02]  /*5100*/  PRMT R8, R25, 0x3340, R8 ;  /* 0x0000334019087816 */ /* 0x000fe40000000008 */
[----:B------:R-:W-:Y:S01]  /*5110*/  PRMT R9, R9, 0x3340, R0 ;  /* 0x0000334009097816 */ /* 0x000fe20000000000 */
[----:B------:R-:W-:Y:S01]  /*5120*/  FFMA.FTZ R7, R6, R7, 0.20512372255325317383 ;  /* 0x3e520bf406077423 */ /* 0x000fe20000010007 */
[----:B------:R-:W-:Y:S02]  /*5130*/  PRMT R13, R10, 0x5410, R13 ;  /* 0x000054100a0d7816 */ /* 0x000fe4000000000d */
[----:B------:R-:W-:Y:S01]  /*5140*/  LOP3.LUT R16, R16, 0xffff, RZ, 0xc0, !PT ;  /* 0x0000ffff10107812 */ /* 0x000fe200078ec0ff */
[----:B------:R-:W-:Y:S01]  /*5150*/  FFMA.FTZ R7, R6, R7, -0.24046532809734344482 ;  /* 0xbe763c8b06077423 */ /* 0x000fe20000010007 */
[----:B------:R-:W-:-:S02]  /*5160*/  LOP3.LUT R18, R18, 0xffff, RZ, 0xc0, !PT ;  /* 0x0000ffff12127812 */ /* 0x000fc400078ec0ff */
[----:B------:R-:W-:Y:S01]  /*5170*/  PRMT R17, R17, 0x5410, R12 ;  /* 0x0000541011117816 */ /* 0x000fe2000000000c */
[----:B------:R-:W-:Y:S01]  /*5180*/  FFMA.FTZ R7, R6, R7, 0.28857114911079406738 ;  /* 0x3e93bf9906077423 */ /* 0x000fe20000010007 */
[----:B------:R-:W-:Y:S02]  /*5190*/  LOP3.LUT R32, R32, 0xffff, RZ, 0xc0, !PT ;  /* 0x0000ffff20207812 */ /* 0x000fe400078ec0ff */
[----:B------:R-:W-:Y:S01]  /*51a0*/  PRMT R21, R14, 0x5410, R21 ;  /* 0x000054100e157816 */ /* 0x000fe20000000015 */
[----:B------:R-:W-:Y:S01]  /*51b0*/  FFMA.FTZ R7, R6, R7, -0.36067417263984680176 ;  /* 0xbeb8aa4906077423 */ /* 0x000fe20000010007 */
[----:B------:R-:W-:Y:S02]  /*51c0*/  PRMT R9, R8, 0x5410, R9 ;  /* 0x0000541008097816 */ /* 0x000fe40000000009 */
[----:B------:R-:W-:Y:S01]  /*51d0*/  LOP3.LUT R34, R34, 0xffff, RZ, 0xc0, !PT ;  /* 0x0000ffff22227812 */ /* 0x000fe200078ec0ff */
[----:B------:R-:W-:Y:S01]  /*51e0*/  FFMA.FTZ R7, R6, R7, 0.48089820146560668945 ;  /* 0x3ef6384a06077423 */ /* 0x000fe20000010007 */
[----:B------:R-:W-:-:S02]  /*51f0*/  PRMT R12, R11, 0x4210, R16 ;  /* 0x000042100b0c7816 */ /* 0x000fc40000000010 */
[----:B------:R-:W-:Y:S01]  /*5200*/  PRMT R13, R13, 0x5210, R16 ;  /* 0x000052100d0d7816 */ /* 0x000fe20000000010 */
[C---:B------:R-:W-:Y:S01]  /*5210*/  FFMA.FTZ R7, R6.reuse, R7, -0.72134751081466674805 ;  /* 0xbf38aa3b06077423 */ /* 0x040fe20000010007 */
[--C-:B------:R-:W-:Y:S02]  /*5220*/  PRMT R14, R15, 0x4210, R18.reuse ;  /* 0x000042100f0e7816 */ /* 0x100fe40000000012 */
[----:B------:R-:W-:Y:S01]  /*5230*/  PRMT R15, R17, 0x5210, R18 ;  /* 0x00005210110f7816 */ /* 0x000fe20000000012 */
[C---:B------:R-:W-:Y:S01]  /*5240*/  FMUL R7, R6.reuse, R7 ;  /* 0x0000000706077220 */ /* 0x040fe20000400000 */
[--C-:B------:R-:W-:Y:S02]  /*5250*/  PRMT R16, R19, 0x4210, R32.reuse ;  /* 0x0000421013107816 */ /* 0x100fe40000000020 */
[----:B------:R-:W-:Y:S01]  /*5260*/  PRMT R17, R21, 0x5210, R32 ;  /* 0x0000521015117816 */ /* 0x000fe20000000020 */
[----:B-1----:R0:W-:Y:S01]  /*5270*/  STSM.16.M88.4 [R3], R12 ;  /* 0x0000000c03007844 */ /* 0x0021e20000000200 */
[--C-:B------:R-:W-:Y:S01]  /*5280*/  PRMT R18, R23, 0x4210, R34.reuse ;  /* 0x0000421017127816 */ /* 0x100fe20000000022 */
[C---:B------:R-:W-:Y:S01]  /*5290*/  FMUL R7, R6.reuse, R7 ;  /* 0x0000000706077220 */ /* 0x040fe20000400000 */
[----:B------:R-:W-:Y:S01]  /*52a0*/  PRMT R19, R9, 0x5210, R34 ;  /* 0x0000521009137816 */ /* 0x000fe20000000022 */
[----:B------:R-:W1:Y:S01]  /*52b0*/  LDC.64 R20, c[0x0][0x398] ;  /* 0x0000e600ff147b82 */ /* 0x000e620000000a00 */
[----:B------:R-:W-:Y:S01]  /*52c0*/  FSEL R4, RZ, -23, P3 ;  /* 0xc1b80000ff047808 */ /* 0x000fe20001800000 */
[----:B------:R-:W-:Y:S01]  /*52d0*/  FFMA.FTZ R7, R6, 1.4426950216293334961, R7 ;  /* 0x3fb8aa3b06077823 */ /* 0x000fe20000010007 */
[----:B------:R-:W-:Y:S01]  /*52e0*/  I2FP.F32.S32 R5, R5 ;  /* 0x0000000500057245 */ /* 0x000fe20000201400 */
[----:B------:R2:W-:Y:S01]  /*52f0*/  STSM.16.M88.4 [R3+0x400], R16 ;  /* 0x0004001003007844 */ /* 0x0005e20000000200 */
[----:B------:R-:W-:-:S02]  /*5300*/  ISETP.GE.U32.AND P0, PT, R36, 0x7f800000, PT ;  /* 0x7f8000002400780c */ /* 0x000fc40003f06070 */
[C---:B------:R-:W-:Y:S01]  /*5310*/  LEA.HI R29, R0.reuse, 0x4c, RZ, 0x1a ;  /* 0x0000004c001d7811 */ /* 0x040fe200078fd0ff */
[----:B------:R-:W-:Y:S01]  /*5320*/  BAR.SYNC.DEFER_BLOCKING 0x0 ;  /* 0x0000000000007b1d */ /* 0x000fe20000010000 */
[----:B------:R-:W-:Y:S01]  /*5330*/  FFMA.FTZ R4, R5, 1.1920928955078125e-07, R4 ;  /* 0x3400000005047823 */ /* 0x000fe20000010004 */
[C---:B------:R-:W-:Y:S02]  /*5340*/  LEA.HI R31, R0.reuse, 0x5c, RZ, 0x1a ;  /* 0x0000005c001f7811 */ /* 0x040fe400078fd0ff */
[----:B------:R-:W-:Y:S01]  /*5350*/  LEA.HI R33, R0, 0x6c, RZ, 0x1a ;  /* 0x0000006c00217811 */ /* 0x000fe200078fd0ff */
[----:B0-----:R-:W-:Y:S01]  /*5360*/  FADD R12, R4, R7 ;  /* 0x00000007040c7221 */ /* 0x001fe20000000000 */
[----:B------:R-:W-:-:S04]  /*5370*/  LEA.HI R35, R0, 0x1c, RZ, 0x1a ;  /* 0x0000001c00237811 */ /* 0x000fc800078fd0ff */
[----:B------:R-:W-:Y:S01]  /*5380*/  @P0 IMAD.MOV.U32 R13, RZ, RZ, 0x7f800000 ;  /* 0x7f800000ff0d0424 */ /* 0x000fe200078e00ff */
[--C-:B--2---:R-:W-:Y:S02]  /*5390*/  SHF.R.U32.HI R3, RZ, 0x2, R0.reuse ;  /* 0x00000002ff037819 */ /* 0x104fe40000011600 */
[--C-:B------:R-:W-:Y:S01]  /*53a0*/  SHF.R.U32.HI R17, RZ, 0x6, R0.reuse ;  /* 0x00000006ff117819 */ /* 0x100fe20000011600 */
[----:B------:R-:W-:Y:S01]  /*53b0*/  @P0 FFMA.FTZ R12, R36, R13, +INF ;  /* 0x7f800000240c0423 */ /* 0x000fe2000001000d */
[----:B------:R-:W-:Y:S01]  /*53c0*/  LOP3.LUT R3, R3, 0x38, RZ, 0xc0, !PT ;  /* 0x0000003803037812 */ /* 0x000fe200078ec0ff */
[----:B------:R-:W-:Y:S01]  /*53d0*/  IMAD R13, R2, UR5, RZ ;  /* 0x00000005020d7c24 */ /* 0x000fe2000f8e02ff */
[----:B------:R-:W-:Y:S01]  /*53e0*/  SGXT.U32 R17, R17, 0x2 ;  /* 0x000000021111781a */ /* 0x000fe20000000000 */
[----:B------:R-:W-:Y:S01]  /*53f0*/  USHF.R.S32.HI UR5, URZ, 0x1f, UR4 ;  /* 0x0000001fff057899 */ /* 0x000fe20008011404 */
[----:B------:R-:W-:Y:S02]  /*5400*/  LOP3.LUT R3, R3, 0x1f, R0, 0xf8, !PT ;  /* 0x0000001f03037812 */ /* 0x000fe400078ef800 */
[----:B------:R-:W-:Y:S01]  /*5410*/  FSEL R12, R12, -INF , P2 ;  /* 0xff8000000c0c7808 */ /* 0x000fe20001000000 */
[----:B------:R-:W0:Y:S02]  /*5420*/  LDSM.16.M88.4 R8, [R37] ;  /* 0x000000002508783b */ /* 0x000e240000000200 */
[----:B------:R-:W-:Y:S01]  /*5430*/  IMAD.SHL.U32 R14, R3, 0x8, RZ ;  /* 0x00000008030e7824 */ /* 0x000fe200078e00ff */
[----:B-1----:R-:W-:Y:S01]  /*5440*/  IADD3 R53, P0, P2, R13, UR4, R20 ;  /* 0x000000040d357c10 */ /* 0x002fe2000fa1e014 */
[----:B------:R-:W-:Y:S01]  /*5450*/  FFMA R59, R12, 0.69314718246459960938, R43 ;  /* 0x3f3172180c3b7823 */ /* 0x000fe2000000002b */
[----:B------:R-:W1:Y:S01]  /*5460*/  LDSM.16.M88.4 R4, [R37+0x800] ;  /* 0x000800002504783b */ /* 0x000e620000000200 */
[----:B------:R-:W-:Y:S01]  /*5470*/  SHF.R.S32.HI R60, RZ, 0x1f, R13 ;  /* 0x0000001fff3c7819 */ /* 0x000fe2000001140d */
[----:B---3--:R-:W-:Y:S01]  /*5480*/  IMAD R13, R17, R52, RZ ;  /* 0x00000034110d7224 */ /* 0x008fe200078e02ff */
[----:B------:R-:W-:Y:S01]  /*5490*/  LOP3.LUT R15, R14, 0xc0, RZ, 0xc0, !PT ;  /* 0x000000c00e0f7812 */ /* 0x000fe200078ec0ff */
[----:B------:R-:W-:Y:S01]  /*54a0*/  IMAD.SHL.U32 R3, R3, 0x10, RZ ;  /* 0x0000001003037824 */ /* 0x000fe200078e00ff */
[----:B------:R-:W-:Y:S01]  /*54b0*/  IADD3.X R60, PT, PT, R60, UR5, R21, P0, P2 ;  /* 0x000000053c3c7c10 */ /* 0x000fe200087e4415 */
[----:B------:R-:W2:Y:S01]  /*54c0*/  LDCU UR4, c[0x0][0x3ec] ;  /* 0x00007d80ff0477ac */ /* 0x000ea20008000800 */
[----:B------:R-:W-:Y:S01]  /*54d0*/  IADD3 R58, PT, PT, R15, UR10, R58 ;  /* 0x0000000a0f3a7c10 */ /* 0x000fe2000fffe03a */
[----:B------:R-:W-:Y:S01]  /*54e0*/  IMAD R15, R52, 0x4, R13 ;  /* 0x00000004340f7824 */ /* 0x000fe200078e020d */
[----:B------:R-:W-:-:S02]  /*54f0*/  IADD3 R12, P0, PT, R13, R53, RZ ;  /* 0x000000350d0c7210 */ /* 0x000fc40007f1e0ff */
[----:B------:R-:W-:Y:S02]  /*5500*/  LEA.HI R19, R0, 0xc, RZ, 0x1a ;  /* 0x0000000c00137811 */ /* 0x000fe400078fd0ff */
[----:B------:R-:W-:Y:S01]  /*5510*/  LEA.HI.X.SX32 R13, R13, R60, 0x1, P0 ;  /* 0x0000003c0d0d7211 */ /* 0x000fe200000f0eff */
[----:B--2---:R-:W-:-:S04]  /*5520*/  UIMAD UR4, UR7, UR4, URZ ;  /* 0x00000004070472a4 */ /* 0x004fc8000f8e02ff */
[----:B------:R-:W-:Y:S02]  /*5530*/  USHF.L.U32 UR6, UR4, 0x2, URZ ;  /* 0x0000000204067899 */ /* 0x000fe400080006ff */
[----:B------:R-:W-:Y:S01]  /*5540*/  UIMAD.WIDE UR4, UR4, 0x4, URZ ;  /* 0x00000004040478a5 */ /* 0x000fe2000f8e02ff */
[C---:B0-----:R-:W-:Y:S02]  /*5550*/  PRMT R79, R11.reuse, 0x7770, RZ ;  /* 0x000077700b4f7816 */ /* 0x041fe400000000ff */
[C---:B------:R-:W-:Y:S02]  /*5560*/  PRMT R77, R11.reuse, 0x7771, RZ ;  /* 0x000077710b4d7816 */ /* 0x040fe400000000ff */
[C---:B------:R-:W-:Y:S02]  /*5570*/  PRMT R75, R11.reuse, 0x7772, RZ ;  /* 0x000077720b4b7816 */ /* 0x040fe400000000ff */
[----:B------:R-:W-:Y:S01]  /*5580*/  PRMT R83, R11, 0x7773, RZ ;  /* 0x000077730b537816 */ /* 0x000fe200000000ff */
[----:B------:R-:W-:Y:S01]  /*5590*/  IMAD R11, R52, 0x4, R15 ;  /* 0x00000004340b7824 */ /* 0x000fe200078e020f */
[----:B------:R-:W-:-:S02]  /*55a0*/  PRMT R17, R8, 0x7770, RZ ;  /* 0x0000777008117816 */ /* 0x000fc400000000ff */
[C---:B------:R-:W-:Y:S02]  /*55b0*/  PRMT R23, R8.reuse, 0x7771, RZ ;  /* 0x0000777108177816 */ /* 0x040fe400000000ff */
[C---:B------:R-:W-:Y:S01]  /*55c0*/  PRMT R25, R8.reuse, 0x7772, RZ ;  /* 0x0000777208197816 */ /* 0x040fe200000000ff */
[----:B------:R0:W-:Y:S01]  /*55d0*/  STG.E.U8 desc[UR30][R12.64], R17 ;  /* 0x000000110c007986 */ /* 0x0001e2000c10111e */
[----:B------:R-:W-:Y:S02]  /*55e0*/  PRMT R27, R8, 0x7773, RZ ;  /* 0x00007773081b7816 */ /* 0x000fe400000000ff */
[C---:B------:R-:W-:Y:S02]  /*55f0*/  PRMT R67, R10.reuse, 0x7770, RZ ;  /* 0x000077700a437816 */ /* 0x040fe400000000ff */
[C---:B------:R-:W-:Y:S02]  /*5600*/  PRMT R71, R10.reuse, 0x7771, RZ ;  /* 0x000077710a477816 */ /* 0x040fe400000000ff */
[----:B------:R-:W-:-:S02]  /*5610*/  PRMT R69, R10, 0x7772, RZ ;  /* 0x000077720a457816 */ /* 0x000fc400000000ff */
[----:B------:R-:W-:Y:S01]  /*5620*/  PRMT R81, R10, 0x7773, RZ ;  /* 0x000077730a517816 */ /* 0x000fe200000000ff */
[-C--:B------:R-:W-:Y:S01]  /*5630*/  IMAD R10, R19, R52.reuse, RZ ;  /* 0x00000034130a7224 */ /* 0x080fe200078e02ff */
[----:B------:R-:W-:Y:S01]  /*5640*/  IADD3 R8, P0, PT, R15, R53, RZ ;  /* 0x000000350f087210 */ /* 0x000fe20007f1e0ff */
[C---:B------:R-:W-:Y:S01]  /*5650*/  IMAD R19, R52.reuse, 0x8, R11 ;  /* 0x0000000834137824 */ /* 0x040fe200078e020b */
[----:B------:R-:W-:Y:S01]  /*5660*/  PRMT R63, R9, 0x7770, RZ ;  /* 0x00007770093f7816 */ /* 0x000fe200000000ff */
[----:B0-----:R-:W-:Y:S01]  /*5670*/  IMAD R13, R31, R52, RZ ;  /* 0x000000341f0d7224 */ /* 0x001fe200078e02ff */
[C---:B------:R-:W-:Y:S01]  /*5680*/  PRMT R61, R9.reuse, 0x7771, RZ ;  /* 0x00007771093d7816 */ /* 0x040fe200000000ff */
[----:B------:R-:W-:Y:S01]  /*5690*/  IMAD R21, R52, 0x4, R19 ;  /* 0x0000000434157824 */ /* 0x000fe200078e0213 */
[C---:B------:R-:W-:Y:S02]  /*56a0*/  PRMT R65, R9.reuse, 0x7772, RZ ;  /* 0x0000777209417816 */ /* 0x040fe400000000ff */
[----:B------:R-:W-:-:S02]  /*56b0*/  PRMT R73, R9, 0x7773, RZ ;  /* 0x0000777309497816 */ /* 0x000fc400000000ff */
[C---:B-1----:R-:W-:Y:S02]  /*56c0*/  PRMT R89, R4.reuse, 0x7770, RZ ;  /* 0x0000777004597816 */ /* 0x042fe400000000ff */
[C---:B------:R-:W-:Y:S02]  /*56d0*/  PRMT R87, R4.reuse, 0x7771, RZ ;  /* 0x0000777104577816 */ /* 0x040fe400000000ff */
[C---:B------:R-:W-:Y:S02]  /*56e0*/  PRMT R85, R4.reuse, 0x7772, RZ ;  /* 0x0000777204557816 */ /* 0x040fe400000000ff */
[----:B------:R-:W-:Y:S02]  /*56f0*/  PRMT R97, R4, 0x7773, RZ ;  /* 0x0000777304617816 */ /* 0x000fe400000000ff */
[----:B------:R-:W-:Y:S02]  /*5700*/  IADD3 R4, P2, PT, R11, R53, RZ ;  /* 0x000000350b047210 */ /* 0x000fe40007f5e0ff */
[----:B------:R-:W-:-:S02]  /*5710*/  LEA.HI.X.SX32 R9, R15, R60, 0x1, P0 ;  /* 0x0000003c0f097211 */ /* 0x000fc400000f0eff */
[C---:B------:R-:W-:Y:S02]  /*5720*/  PRMT R95, R5.reuse, 0x7770, RZ ;  /* 0x00007770055f7816 */ /* 0x040fe400000000ff */
[C---:B------:R-:W-:Y:S01]  /*5730*/  PRMT R93, R5.reuse, 0x7771, RZ ;  /* 0x00007771055d7816 */ /* 0x040fe200000000ff */
[----:B------:R0:W-:Y:S01]  /*5740*/  STG.E.U8 desc[UR30][R8.64], R23 ;  /* 0x0000001708007986 */ /* 0x0001e2000c10111e */
[C---:B------:R-:W-:Y:S02]  /*5750*/  PRMT R91, R5.reuse, 0x7772, RZ ;  /* 0x00007772055b7816 */ /* 0x040fe400000000ff */
[----:B------:R-:W-:Y:S02]  /*5760*/  PRMT R105, R5, 0x7773, RZ ;  /* 0x0000777305697816 */ /* 0x000fe400000000ff */
[C---:B------:R-:W-:Y:S02]  /*5770*/  PRMT R103, R6.reuse, 0x7770, RZ ;  /* 0x0000777006677816 */ /* 0x040fe400000000ff */
[----:B------:R-:W-:-:S02]  /*5780*/  PRMT R101, R6, 0x7771, RZ ;  /* 0x0000777106657816 */ /* 0x000fc400000000ff */
[C---:B------:R-:W-:Y:S02]  /*5790*/  PRMT R99, R6.reuse, 0x7772, RZ ;  /* 0x0000777206637816 */ /* 0x040fe400000000ff */
[----:B------:R-:W-:Y:S01]  /*57a0*/  PRMT R111, R6, 0x7773, RZ ;  /* 0x00007773066f7816 */ /* 0x000fe200000000ff */
[----:B0-----:R-:W-:Y:S01]  /*57b0*/  IMAD R23, R52, 0x4, R21 ;  /* 0x0000000434177824 */ /* 0x001fe200078e0215 */
[----:B------:R-:W-:Y:S02]  /*57c0*/  IADD3 R6, P3, PT, R10, R53, RZ ;  /* 0x000000350a067210 */ /* 0x000fe40007f7e0ff */
[----:B------:R-:W-:Y:S02]  /*57d0*/  LEA.HI.X.SX32 R5, R11, R60, 0x1, P2 ;  /* 0x0000003c0b057211 */ /* 0x000fe400010f0eff */
[C---:B------:R-:W-:Y:S02]  /*57e0*/  PRMT R109, R7.reuse, 0x7770, RZ ;  /* 0x00007770076d7816 */ /* 0x040fe400000000ff */
[C---:B------:R-:W-:Y:S01]  /*57f0*/  PRMT R107, R7.reuse, 0x7771, RZ ;  /* 0x00007771076b7816 */ /* 0x040fe200000000ff */
[----:B------:R0:W-:Y:S01]  /*5800*/  STG.E.U8 desc[UR30][R4.64], R25 ;  /* 0x0000001904007986 */ /* 0x0001e2000c10111e */
[----:B------:R-:W-:-:S02]  /*5810*/  PRMT R62, R7, 0x7772, RZ ;  /* 0x00007772073e7816 */ /* 0x000fc400000000ff */
[----:B------:R-:W-:Y:S02]  /*5820*/  PRMT R113, R7, 0x7773, RZ ;  /* 0x0000777307717816 */ /* 0x000fe400000000ff */
[----:B------:R-:W-:Y:S02]  /*5830*/  LEA.HI.X.SX32 R7, R10, R60, 0x1, P3 ;  /* 0x0000003c0a077211 */ /* 0x000fe400018f0eff */
[C---:B------:R-:W-:Y:S02]  /*5840*/  LEA.HI R11, R0.reuse, 0x3c, RZ, 0x1a ;  /* 0x0000003c000b7811 */ /* 0x040fe400078fd0ff */
[C---:B------:R-:W-:Y:S01]  /*5850*/  LEA.HI R15, R0.reuse, 0x2c, RZ, 0x1a ;  /* 0x0000002c000f7811 */ /* 0x040fe200078fd0ff */
[----:B------:R1:W-:Y:S01]  /*5860*/  STG.E.U8 desc[UR30][R6.64], R27 ;  /* 0x0000001b06007986 */ /* 0x0003e2000c10111e */
[----:B------:R-:W-:Y:S01]  /*5870*/  LEA.HI R17, R0, 0x7c, RZ, 0x1a ;  /* 0x0000007c00117811 */ /* 0x000fe200078fd0ff */
[----:B0-----:R-:W-:Y:S01]  /*5880*/  IMAD R25, R52, 0x8, R23 ;  /* 0x0000000834197824 */ /* 0x001fe200078e0217 */
[-C--:B------:R-:W-:Y:S01]  /*5890*/  IADD3 R12, P5, PT, R13, R53.reuse, RZ ;  /* 0x000000350d0c7210 */ /* 0x080fe20007fbe0ff */
[-C--:B------:R-:W-:Y:S01]  /*58a0*/  IMAD R9, R11, R52.reuse, RZ ;  /* 0x000000340b097224 */ /* 0x080fe200078e02ff */
[----:B------:R-:W-:Y:S01]  /*58b0*/  LOP3.LUT R0, R0, 0xff, RZ, 0xc0, !PT ;  /* 0x000000ff00007812 */ /* 0x000fe200078ec0ff */
[----:B------:R-:W-:Y:S01]  /*58c0*/  IMAD R11, R29, R52, RZ ;  /* 0x000000341d0b7224 */ /* 0x000fe200078e02ff */
[----:B------:R-:W-:Y:S01]  /*58d0*/  LEA.HI.X.SX32 R13, R13, R60, 0x1, P5 ;  /* 0x0000003c0d0d7211 */ /* 0x000fe200028f0eff */
[-C--:B------:R-:W-:Y:S01]  /*58e0*/  IMAD R5, R35, R52.reuse, RZ ;  /* 0x0000003423057224 */ /* 0x080fe200078e02ff */
[-C--:B------:R-:W-:Y:S01]  /*58f0*/  IADD3 R8, P3, PT, R9, R53.reuse, RZ ;  /* 0x0000003509087210 */ /* 0x080fe20007f7e0ff */
[-C--:B------:R-:W-:Y:S01]  /*5900*/  IMAD R17, R17, R52.reuse, RZ ;  /* 0x0000003411117224 */ /* 0x080fe200078e02ff */
[-C--:B------:R-:W-:Y:S01]  /*5910*/  IADD3 R10, P4, PT, R11, R53.reuse, RZ ;  /* 0x000000350b0a7210 */ /* 0x080fe20007f9e0ff */
[C---:B-1----:R-:W-:Y:S01]  /*5920*/  IMAD R27, R52.reuse, 0x4, R25 ;  /* 0x00000004341b7824 */ /* 0x042fe200078e0219 */
[-C--:B------:R-:W-:Y:S01]  /*5930*/  IADD3 R4, P0, PT, R5, R53.reuse, RZ ;  /* 0x0000003505047210 */ /* 0x080fe20007f1e0ff */
[----:B------:R-:W-:Y:S01]  /*5940*/  IMAD R7, R15, R52, RZ ;  /* 0x000000340f077224 */ /* 0x000fe200078e02ff */
[-C--:B------:R-:W-:Y:S01]  /*5950*/  LEA.HI.X.SX32 R9, R9, R60.reuse, 0x1, P3 ;  /* 0x0000003c09097211 */ /* 0x080fe200018f0eff */
[C---:B------:R-:W-:Y:S01]  /*5960*/  IMAD R29, R52.reuse, 0x4, R27 ;  /* 0x00000004341d7824 */ /* 0x040fe200078e021b */
[----:B------:R-:W-:Y:S01]  /*5970*/  LEA.HI.X.SX32 R5, R5, R60, 0x1, P0 ;  /* 0x0000003c05057211 */ /* 0x000fe200000f0eff */
[----:B------:R-:W-:Y:S01]  /*5980*/  IMAD R15, R33, R52, RZ ;  /* 0x00000034210f7224 */ /* 0x000fe200078e02ff */
[-C--:B------:R-:W-:Y:S01]  /*5990*/  IADD3 R6, P2, PT, R7, R53.reuse, RZ ;  /* 0x0000003507067210 */ /* 0x080fe20007f5e0ff */
[----:B------:R-:W-:Y:S01]  /*59a0*/  IMAD R31, R52, 0x8, R29 ;  /* 0x00000008341f7824 */ /* 0x000fe200078e021d */
[----:B------:R-:W-:-:S02]  /*59b0*/  IADD3 R16, P0, PT, R17, R53, RZ ;  /* 0x0000003511107210 */ /* 0x000fc40007f1e0ff */
[-C--:B------:R-:W-:Y:S01]  /*59c0*/  LEA.HI.X.SX32 R7, R7, R60.reuse, 0x1, P2 ;  /* 0x0000003c07077211 */ /* 0x080fe200010f0eff */
[C---:B------:R-:W-:Y:S01]  /*59d0*/  IMAD R33, R52.reuse, 0x4, R31 ;  /* 0x0000000434217824 */ /* 0x040fe200078e021f */
[-C--:B------:R-:W-:Y:S02]  /*59e0*/  IADD3 R18, P2, PT, R19, R53.reuse, RZ ;  /* 0x0000003513127210 */ /* 0x080fe40007f5e0ff */
[-C--:B------:R-:W-:Y:S01]  /*59f0*/  IADD3 R20, P3, PT, R21, R53.reuse, RZ ;  /* 0x0000003515147210 */ /* 0x080fe20007f7e0ff */
[C---:B------:R-:W-:Y:S01]  /*5a00*/  IMAD R35, R52.reuse, 0x4, R33 ;  /* 0x0000000434237824 */ /* 0x040fe200078e0221 */
[-C--:B------:R-:W-:Y:S02]  /*5a10*/  LEA.HI.X.SX32 R17, R17, R60.reuse, 0x1, P0 ;  /* 0x0000003c11117211 */ /* 0x080fe400000f0eff */
[----:B------:R-:W-:Y:S01]  /*5a20*/  IADD3 R22, P0, PT, R23, R53, RZ ;  /* 0x0000003517167210 */ /* 0x000fe20007f1e0ff */
[----:B------:R-:W-:Y:S01]  /*5a30*/  IMAD R37, R52, 0x8, R35 ;  /* 0x0000000834257824 */ /* 0x000fe200078e0223 */
[----:B------:R-:W-:-:S02]  /*5a40*/  LEA.HI.X.SX32 R19, R19, R60, 0x1, P2 ;  /* 0x0000003c13137211 */ /* 0x000fc400010f0eff */
[-C--:B------:R-:W-:Y:S01]  /*5a50*/  LEA.HI.X.SX32 R21, R21, R60.reuse, 0x1, P3 ;  /* 0x0000003c15157211 */ /* 0x080fe200018f0eff */
[C---:B------:R-:W-:Y:S01]  /*5a60*/  IMAD R39, R52.reuse, 0x4, R37 ;  /* 0x0000000434277824 */ /* 0x040fe200078e0225 */
[-C--:B------:R-:W-:Y:S01]  /*5a70*/  IADD3 R24, P2, PT, R25, R53.reuse, RZ ;  /* 0x0000003519187210 */ /* 0x080fe20007f5e0ff */
[----:B------:R-:W-:Y:S01]  /*5a80*/  STG.E.U8 desc[UR30][R18.64], R63 ;  /* 0x0000003f12007986 */ /* 0x000fe2000c10111e */
[-C--:B------:R-:W-:Y:S01]  /*5a90*/  IADD3 R26, P3, PT, R27, R53.reuse, RZ ;  /* 0x000000351b1a7210 */ /* 0x080fe20007f7e0ff */
[C---:B------:R-:W-:Y:S01]  /*5aa0*/  IMAD R41, R52.reuse, 0x4, R39 ;  /* 0x0000000434297824 */ /* 0x040fe200078e0227 */
[-C--:B------:R-:W-:Y:S01]  /*5ab0*/  LEA.HI.X.SX32 R23, R23, R60.reuse, 0x1, P0 ;  /* 0x0000003c17177211 */ /* 0x080fe200000f0eff */
[----:B------:R-:W-:Y:S01]  /*5ac0*/  STG.E.U8 desc[UR30][R20.64], R61 ;  /* 0x0000003d14007986 */ /* 0x000fe2000c10111e */
[-C--:B------:R-:W-:Y:S01]  /*5ad0*/  IADD3 R28, P0, PT, R29, R53.reuse, RZ ;  /* 0x000000351d1c7210 */ /* 0x080fe20007f1e0ff */
[C---:B------:R-:W-:Y:S01]  /*5ae0*/  IMAD R43, R52.reuse, 0x8, R41 ;  /* 0x00000008342b7824 */ /* 0x040fe200078e0229 */
[-C--:B------:R-:W-:Y:S01]  /*5af0*/  LEA.HI.X.SX32 R25, R25, R60.reuse, 0x1, P2 ;  /* 0x0000003c19197211 */ /* 0x080fe200010f0eff */
[----:B------:R-:W-:Y:S01]  /*5b00*/  STG.E.U8 desc[UR30][R22.64], R65 ;  /* 0x0000004116007986 */ /* 0x000fe2000c10111e */
        /* <DEDUP_REMOVED lines=19> */
[----:B------:R0:W-:Y:S01]  /*5c40*/  STG.E.U8 desc[UR30][R6.64], R81 ;  /* 0x0000005106007986 */ /* 0x0001e2000c10111e */
        /* <DEDUP_REMOVED lines=9> */
[----:B------:R-:W-:Y:S01]  /*5ce0*/  IMAD R64, R52, 0x4, R117 ;  /* 0x0000000434407824 */ /* 0x000fe200078e0275 */
[-C--:B------:R-:W-:Y:S01]  /*5cf0*/  LEA.HI.X.SX32 R41, R41, R60.reuse, 0x1, P0 ;  /* 0x0000003c29297211 */ /* 0x080fe200000f0eff */
[----:B------:R-:W-:Y:S01]  /*5d00*/  STG.E.U8 desc[UR30][R34.64], R75 ;  /* 0x0000004b22007986 */ /* 0x000fe2000c10111e */
[----:B------:R-:W-:Y:S01]  /*5d10*/  IADD3 R46, P0, PT, R47, R53, RZ ;  /* 0x000000352f2e7210 */ /* 0x000fe20007f1e0ff */
[----:B0-----:R-:W0:Y:S01]  /*5d20*/  LDC.64 R6, c[0x0][0x3a0] ;  /* 0x0000e800ff067b82 */ /* 0x001e220000000a00 */
[-C--:B------:R-:W-:Y:S01]  /*5d30*/  LEA.HI.X.SX32 R43, R43, R60.reuse, 0x1, P2 ;  /* 0x0000003c2b2b7211 */ /* 0x080fe200010f0eff */
[----:B------:R-:W-:Y:S01]  /*5d40*/  STG.E.U8 desc[UR30][R8.64], R83 ;  /* 0x0000005308007986 */ /* 0x000fe2000c10111e */
[----:B------:R-:W-:-:S02]  /*5d50*/  LEA.HI.X.SX32 R11, R11, R60, 0x1, P4 ;  /* 0x0000003c0b0b7211 */ /* 0x000fc400020f0eff */
[-C--:B------:R-:W-:Y:S01]  /*5d60*/  LEA.HI.X.SX32 R45, R45, R60.reuse, 0x1, P3 ;  /* 0x0000003c2d2d7211 */ /* 0x080fe200018f0eff */
[----:B------:R-:W-:Y:S01]  /*5d70*/  STG.E.U8 desc[UR30][R36.64], R89 ;  /* 0x0000005924007986 */ /* 0x000fe2000c10111e */
[-C--:B------:R-:W-:Y:S02]  /*5d80*/  IADD3 R48, P2, PT, R49, R53.reuse, RZ ;  /* 0x0000003531307210 */ /* 0x080fe40007f5e0ff */
[-C--:B------:R-:W-:Y:S01]  /*5d90*/  IADD3 R50, P3, PT, R51, R53.reuse, RZ ;  /* 0x0000003533327210 */ /* 0x080fe20007f7e0ff */
[----:B------:R-:W-:Y:S01]  /*5da0*/  STG.E.U8 desc[UR30][R38.64], R87 ;  /* 0x0000005726007986 */ /* 0x000fe2000c10111e */
[----:B------:R-:W-:Y:S02]  /*5db0*/  LEA.HI.X.SX32 R47, R47, R60, 0x1, P0 ;  /* 0x0000003c2f2f7211 */ /* 0x000fe400000f0eff */
[-C--:B------:R-:W-:Y:S01]  /*5dc0*/  IADD3 R56, P0, PT, R55, R53.reuse, RZ ;  /* 0x0000003537387210 */ /* 0x080fe20007f1e0ff */
[----:B------:R-:W-:Y:S01]  /*5dd0*/  STG.E.U8 desc[UR30][R40.64], R85 ;  /* 0x0000005528007986 */ /* 0x000fe2000c10111e */
[----:B------:R-:W-:-:S02]  /*5de0*/  IADD3 R14, P6, PT, R15, R53, RZ ;  /* 0x000000350f0e7210 */ /* 0x000fc40007fde0ff */
[-C--:B------:R-:W-:Y:S01]  /*5df0*/  LEA.HI.X.SX32 R49, R49, R60.reuse, 0x1, P2 ;  /* 0x0000003c31317211 */ /* 0x080fe200010f0eff */
[----:B------:R-:W-:Y:S01]  /*5e00*/  STG.E.U8 desc[UR30][R10.64], R97 ;  /* 0x000000610a007986 */ /* 0x000fe2000c10111e */
[-C--:B------:R-:W-:Y:S02]  /*5e10*/  LEA.HI.X.SX32 R51, R51, R60.reuse, 0x1, P3 ;  /* 0x0000003c33337211 */ /* 0x080fe400018f0eff */
[-C--:B------:R-:W-:Y:S01]  /*5e20*/  IADD3 R54, P2, PT, R115, R53.reuse, RZ ;  /* 0x0000003573367210 */ /* 0x080fe20007f5e0ff */
[----:B------:R-:W-:Y:S01]  /*5e30*/  STG.E.U8 desc[UR30][R42.64], R95 ;  /* 0x0000005f2a007986 */ /* 0x000fe2000c10111e */
[-C--:B------:R-:W-:Y:S02]  /*5e40*/  IADD3 R52, P3, PT, R117, R53.reuse, RZ ;  /* 0x0000003575347210 */ /* 0x080fe40007f7e0ff */
[----:B------:R-:W-:Y:S01]  /*5e50*/  IADD3 R114, P4, PT, R64, R53, RZ ;  /* 0x0000003540727210 */ /* 0x000fe20007f9e0ff */
[----:B------:R-:W-:Y:S01]  /*5e60*/  STG.E.U8 desc[UR30][R44.64], R93 ;  /* 0x0000005d2c007986 */ /* 0x000fe2000c10111e */
[----:B------:R-:W-:-:S02]  /*5e70*/  LEA.HI.X.SX32 R57, R55, R60, 0x1, P0 ;  /* 0x0000003c37397211 */ /* 0x000fc400000f0eff */
[-C--:B------:R-:W-:Y:S01]  /*5e80*/  LEA.HI.X.SX32 R15, R15, R60.reuse, 0x1, P6 ;  /* 0x0000003c0f0f7211 */ /* 0x080fe200030f0eff */
[----:B------:R-:W-:Y:S01]  /*5e90*/  STG.E.U8 desc[UR30][R46.64], R91 ;  /* 0x0000005b2e007986 */ /* 0x000fe2000c10111e */
[-C--:B------:R-:W-:Y:S02]  /*5ea0*/  LEA.HI.X.SX32 R55, R115, R60.reuse, 0x1, P2 ;  /* 0x0000003c73377211 */ /* 0x080fe400010f0eff */
[-C--:B------:R-:W-:Y:S01]  /*5eb0*/  LEA.HI.X.SX32 R53, R117, R60.reuse, 0x1, P3 ;  /* 0x0000003c75357211 */ /* 0x080fe200018f0eff */
[----:B------:R-:W-:Y:S01]  /*5ec0*/  STG.E.U8 desc[UR30][R12.64], R105 ;  /* 0x000000690c007986 */ /* 0x000fe2000c10111e */
[----:B------:R-:W-:Y:S02]  /*5ed0*/  LEA.HI.X.SX32 R115, R64, R60, 0x1, P4 ;  /* 0x0000003c40737211 */ /* 0x000fe400020f0eff */
[----:B------:R-:W-:Y:S01]  /*5ee0*/  LOP3.LUT R4, R3, 0xf0, RZ, 0xc0, !PT ;  /* 0x000000f003047812 */ /* 0x000fe200078ec0ff */
[----:B------:R-:W-:Y:S01]  /*5ef0*/  STG.E.U8 desc[UR30][R48.64], R103 ;  /* 0x0000006730007986 */ /* 0x000fe2000c10111e */
[----:B------:R-:W-:Y:S01]  /*5f00*/  IMAD.SHL.U32 R3, R2, 0x4, RZ ;  /* 0x0000000402037824 */ /* 0x000fe200078e00ff */
[----:B------:R-:W-:Y:S01]  /*5f10*/  ISETP.GE.U32.AND P0, PT, R0, 0x40, PT ;  /* 0x000000400000780c */ /* 0x000fe20003f06070 */
[----:B------:R-:W-:Y:S01]  /*5f20*/  IMAD.HI R0, R2, 0x4, RZ ;  /* 0x0000000402007827 */ /* 0x000fe200078e02ff */
[----:B------:R-:W-:Y:S02]  /*5f30*/  STG.E.U8 desc[UR30][R50.64], R101 ;  /* 0x0000006532007986 */ /* 0x000fe4000c10111e */
[----:B0-----:R-:W-:-:S02]  /*5f40*/  IADD3 R2, P2, P3, R3, UR6, R6 ;  /* 0x0000000603027c10 */ /* 0x001fc4000fb5e006 */
[----:B------:R-:W-:Y:S02]  /*5f50*/  STG.E.U8 desc[UR30][R56.64], R99 ;  /* 0x0000006338007986 */ /* 0x000fe4000c10111e */
[----:B------:R-:W-:Y:S02]  /*5f60*/  IADD3.X R3, PT, PT, R0, UR5, R7, P2, P3 ;  /* 0x0000000500037c10 */ /* 0x000fe400097e6407 */
[----:B------:R-:W-:Y:S04]  /*5f70*/  STG.E.U8 desc[UR30][R14.64], R111 ;  /* 0x0000006f0e007986 */ /* 0x000fe8000c10111e */
[----:B------:R-:W-:Y:S04]  /*5f80*/  STG.E.U8 desc[UR30][R54.64], R109 ;  /* 0x0000006d36007986 */ /* 0x000fe8000c10111e */
[----:B------:R-:W-:Y:S04]  /*5f90*/  STG.E.U8 desc[UR30][R52.64], R107 ;  /* 0x0000006b34007986 */ /* 0x000fe8000c10111e */
[----:B------:R-:W-:Y:S04]  /*5fa0*/  STG.E.U8 desc[UR30][R114.64], R62 ;  /* 0x0000003e72007986 */ /* 0x000fe8000c10111e */
[----:B------:R-:W-:Y:S01]  /*5fb0*/  STG.E.U8 desc[UR30][R16.64], R113 ;  /* 0x0000007110007986 */ /* 0x000fe2000c10111e */
[----:B------:R-:W-:Y:S06]  /*5fc0*/  BAR.SYNC.DEFER_BLOCKING 0x0 ;  /* 0x0000000000007b1d */ /* 0x000fec0000010000 */
[----:B------:R-:W-:Y:S02]  /*5fd0*/  STSM.16.M88 [R58], R59 ;  /* 0x0000003b3a007844 */ /* 0x000fe40000000000 */
[----:B------:R-:W-:Y:S06]  /*5fe0*/  BAR.SYNC.DEFER_BLOCKING 0x0 ;  /* 0x0000000000007b1d */ /* 0x000fec0000010000 */
[----:B------:R-:W0:Y:S04]  /*5ff0*/  LDSM.16.M88 R5, [R4+UR10] ;  /* 0x0000000a0405783b */ /* 0x000e280008000000 */
[----:B0-----:R0:W-:Y:S01]  /*6000*/  @!P0 STG.E desc[UR30][R2.64], R5 ;  /* 0x0000000502008986 */ /* 0x0011e2000c10191e */
[----:B------:R-:W-:Y:S06]  /*6010*/  BAR.SYNC.DEFER_BLOCKING 0x0 ;  /* 0x0000000000007b1d */ /* 0x000fec0000010000 */
[----:B------:R-:W-:Y:S05]  /*6020*/  @P1 BRA `(.L_x_19) ;  /* 0x0000000000a01947 */ /* 0x000fea0003800000 */
[----:B------:R-:W1:Y:S01]  /*6030*/  S2UR UR5, SR_CgaCtaId ;  /* 0x00000000000579c3 */ /* 0x000e620000008800 */
[----:B------:R-:W-:Y:S01]  /*6040*/  NOP ;  /* 0x0000000000007918 */ /* 0x000fe20000000000 */
[----:B------:R-:W-:Y:S01]  /*6050*/  UMOV UR4, 0x50 ;  /* 0x0000005000047882 */ /* 0x000fe20000000000 */
[----:B------:R-:W-:Y:S02]  /*6060*/  IMAD.U32 R0, RZ, RZ, UR35 ;  /* 0x00000023ff007e24 */ /* 0x000fe4000f8e00ff */
[----:B0-----:R-:W-:Y:S02]  /*6070*/  IMAD.MOV.U32 R3, RZ, RZ, 0xf ;  /* 0x0000000fff037424 */ /* 0x001fe400078e00ff */
[----:B------:R-:W-:Y:S01]  /*6080*/  IMAD.MOV.U32 R7, RZ, RZ, 0x1 ;  /* 0x00000001ff077424 */ /* 0x000fe200078e00ff */
[----:B------:R-:W-:-:S04]  /*6090*/  LOP3.LUT R0, R0, 0xffff, RZ, 0xc0, !PT ;  /* 0x0000ffff00007812 */ /* 0x000fc800078ec0ff */
[----:B------:R-:W-:-:S05]  /*60a0*/  SHF.R.U32.HI R0, RZ, 0x5, R0 ;  /* 0x00000005ff007819 */ /* 0x000fca0000011600 */
[----:B------:R-:W-:Y:S01]  /*60b0*/  VIADD R2, R0, 0x10 ;  /* 0x0000001000027836 */ /* 0x000fe20000000000 */
[----:B------:R-:W-:Y:S01]  /*60c0*/  SHF.L.U32 R0, R3, R0, RZ ;  /* 0x0000000003007219 */ /* 0x000fe200000006ff */
[----:B-1----:R-:W-:-:S03]  /*60d0*/  ULEA UR6, UR5, UR4, 0x18 ;  /* 0x0000000405067291 */ /* 0x002fc6000f8ec0ff */
[----:B------:R-:W-:-:S04]  /*60e0*/  SHF.L.U32 R3, R7, R2, RZ ;  /* 0x0000000207037219 */ /* 0x000fc800000006ff */
[----:B------:R-:W-:Y:S02]  /*60f0*/  LOP3.LUT R0, R3, R0, RZ, 0xfc, !PT ;  /* 0x0000000003007212 */ /* 0x000fe400078efcff */
[----:B------:R-:W0:Y:S02]  /*6100*/  LDS R5, [UR6] ;  /* 0x00000006ff057984 */ /* 0x000e240008000800 */
[C---:B------:R-:W-:Y:S02]  /*6110*/  LOP3.LUT R2, R0.reuse, 0xffff, RZ, 0xc0, !PT ;  /* 0x0000ffff00027812 */ /* 0x040fe400078ec0ff */
[----:B0-----:R-:W-:-:S04]  /*6120*/  LOP3.LUT R3, R0, 0xffff, R5, 0x80, !PT ;  /* 0x0000ffff00037812 */ /* 0x001fc800078e8005 */
[----:B------:R-:W-:-:S13]  /*6130*/  ISETP.NE.AND P0, PT, R3, R2, PT ;  /* 0x000000020300720c */ /* 0x000fda0003f05270 */
[----:B------:R-:W-:Y:S05]  /*6140*/  @P0 BRA `(.L_x_20) ;  /* 0x0000000000500947 */ /* 0x000fea0003800000 */
[----:B------:R-:W-:Y:S02]  /*6150*/  SHF.R.U32.HI R5, RZ, 0x10, R5 ;  /* 0x00000010ff057819 */ /* 0x000fe40000011605 */
[----:B------:R-:W-:-:S04]  /*6160*/  SHF.R.U32.HI R2, RZ, 0x10, R0 ;  /* 0x00000010ff027819 */ /* 0x000fc80000011600 */
[----:B------:R-:W-:-:S04]  /*6170*/  LOP3.LUT R5, R5, R2, RZ, 0xc0, !PT ;  /* 0x0000000205057212 */ /* 0x000fc800078ec0ff */
[----:B------:R-:W-:-:S13]  /*6180*/  ISETP.NE.AND P0, PT, R5, R2, PT ;  /* 0x000000020500720c */ /* 0x000fda0003f05270 */
[----:B------:R-:W-:Y:S05]  /*6190*/  @P0 BRA `(.L_x_21) ;  /* 0x0000000000300947 */ /* 0x000fea0003800000 */
[----:B------:R-:W-:Y:S01]  /*61a0*/  R2UR UR4, R0 ;  /* 0x00000000000472ca */ /* 0x000fe200000e0000 */
[----:B------:R-:W-:Y:S01]  /*61b0*/  VOTEU.ANY UR5, UPT, PT ;  /* 0x0000000000057886 */ /* 0x000fe200038e0100 */
[----:B------:R-:W0:Y:S01]  /*61c0*/  S2R R0, SR_LANEID ;  /* 0x0000000000007919 */ /* 0x000e220000000000 */
[----:B------:R-:W-:-:S10]  /*61d0*/  UFLO.U32 UR5, UR5 ;  /* 0x00000005000572bd */ /* 0x000fd400080e0000 */
[----:B------:R-:W-:-:S06]  /*61e0*/  ULOP3.LUT UR4, URZ, UR4, URZ, 0x33, !UPT ;  /* 0x00000004ff047292 */ /* 0x000fcc000f8e33ff */
[----:B------:R-:W-:-:S04]  /*61f0*/  IMAD.U32 R2, RZ, RZ, UR4 ;  /* 0x00000004ff027e24 */ /* 0x000fc8000f8e00ff */
[----:B------:R-:W1:Y:S02]  /*6200*/  REDUX UR7, R2 ;  /* 0x00000000020773c4 */ /* 0x000e640000000000 */
[----:B------:R2:W-:Y:S01]  /*6210*/  UTCATOMSWS.AND URZ, UR4 ;  /* 0x0000000400ff79e3 */ /* 0x0005e20008000000 */
[----:B0-----:R-:W-:Y:S01]  /*6220*/  ISETP.EQ.U32.AND P0, PT, R0, UR5, PT ;  /* 0x0000000500007c0c */ /* 0x001fe2000bf02070 */
[----:B-1----:R-:W-:-:S12]  /*6230*/  IMAD.U32 R0, RZ, RZ, UR7 ;  /* 0x00000007ff007e24 */ /* 0x002fd8000f8e00ff */
[----:B------:R2:W-:Y:S01]  /*6240*/  @P0 ATOMS.AND RZ, [UR6], R0 ;  /* 0x00000000ffff098c */ /* 0x0005e2000a800006 */
[----:B------:R-:W-:Y:S05]  /*6250*/  BRA `(.L_x_19) ;  /* 0x0000000000147947 */ /* 0x000fea0003800000 */
.L_x_21:
[----:B------:R-:W-:-:S07]  /*6260*/  MOV R2, 0x6280 ;  /* 0x0000628000027802 */ /* 0x000fce0000000f00 */
[----:B------:R-:W-:Y:S05]  /*6270*/  CALL.REL.NOINC `($__internal_0_$__cuda_sm10x_tcgen05_guardrail_trap_col_being_dealloced_not_returned_by_alloc) ;  /* 0x0000000000447944 */ /* 0x000fea0003c00000 */
[----:B------:R-:W-:Y:S05]  /*6280*/  BRA `(.L_x_19) ;  /* 0x0000000000087947 */ /* 0x000fea0003800000 */
.L_x_20:
[----:B------:R-:W-:-:S07]  /*6290*/  MOV R2, 0x62b0 ;  /* 0x000062b000027802 */ /* 0x000fce0000000f00 */
[----:B------:R-:W-:Y:S05]  /*62a0*/  CALL.REL.NOINC `($__internal_2_$__cuda_sm10x_tcgen05_guardrail_trap_unallocated_columns_being_dealloced) ;  /* 0x0000000000507944 */ /* 0x000fea0003c00000 */
.L_x_19:
[----:B------:R-:W-:Y:S01]  /*62b0*/  NOP ;  /* 0x0000000000007918 */ /* 0x000fe20000000000 */
[----:B--2---:R-:W-:Y:S05]  /*62c0*/  EXIT ;  /* 0x000000000000794d */ /* 0x004fea0003800000 */
.L_x_8:
[----:B------:R-:W1:Y:S02]  /*62d0*/  SYNCS.PHASECHK.TRANS64.TRYWAIT P0, [UR10+0x3000], RZ ;  /* 0x003000ffff0075a7 */ /* 0x000e64000800110a */
[----:B-1----:R-:W-:Y:S05]  /*62e0*/  @!P0 BRA `(.L_x_8) ;  /* 0xfffffffc00f88947 */ /* 0x002fea000383ffff */
[----:B------:R-:W-:Y:S05]  /*62f0*/  BRA `(.L_x_7) ;  /* 0xffffffb8002c7947 */ /* 0x000fea000383ffff */
.L_x_13:
[----:B------:R-:W2:Y:S02]  /*6300*/  SYNCS.PHASECHK.TRANS64.TRYWAIT P3, [UR10+0x5810], RZ ;  /* 0x005810ffff0075a7 */ /* 0x000ea4000806110a */
[----:B--2---:R-:W-:Y:S05]  /*6310*/  @!P3 BRA `(.L_x_13) ;  /* 0xfffffffc00f8b947 */ /* 0x004fea000383ffff */
[----:B------:R-:W-:Y:S05]  /*6320*/  BRA `(.L_x_22) ;  /* 0xffffffd000a47947 */ /* 0x000fea000383ffff */
.L_x_14:
[----:B------:R-:W0:Y:S02]  /*6330*/  SYNCS.PHASECHK.TRANS64.TRYWAIT P3, [UR13], R14 ;  /* 0x0000000eff0075a7 */ /* 0x000e24000806110d */
[----:B0-----:R-:W-:Y:S05]  /*6340*/  @!P3 BRA `(.L_x_14) ;  /* 0xfffffffc00f8b947 */ /* 0x001fea000383ffff */
[----:B------:R-:W-:Y:S05]  /*6350*/  BRA `(.L_x_23) ;  /* 0xffffffd400cc7947 */ /* 0x000fea000383ffff */
.L_x_18:
[----:B------:R-:W0:Y:S02]  /*6360*/  SYNCS.PHASECHK.TRANS64.TRYWAIT P0, [UR13], R4 ;  /* 0x00000004ff0075a7 */ /* 0x000e24000800110d */
[----:B0-----:R-:W-:Y:S05]  /*6370*/  @!P0 BRA `(.L_x_18) ;  /* 0xfffffffc00f88947 */ /* 0x001fea000383ffff */
[----:B------:R-:W-:Y:S05]  /*6380*/  BRA `(.L_x_17) ;  /* 0xffffffe000247947 */ /* 0x000fea000383ffff */
        .weak           $__internal_0_$__cuda_sm10x_tcgen05_guardrail_trap_col_being_dealloced_not_returned_by_alloc
        .type           $__internal_0_$__cuda_sm10x_tcgen05_guardrail_trap_col_being_dealloced_not_returned_by_alloc,@function
        .size           $__internal_0_$__cuda_sm10x_tcgen05_guardrail_trap_col_being_dealloced_not_returned_by_alloc,($__internal_1_$__cuda_sm10x_tcgen05_guardrail_trap_phase_invalid_during_alloc - $__internal_0_$__cuda_sm10x_tcgen05_guardrail_trap_col_being_dealloced_not_returned_by_alloc)
$__internal_0_$__cuda_sm10x_tcgen05_guardrail_trap_col_being_dealloced_not_returned_by_alloc:
[----:B------:R-:W-:Y:S05]  /*6390*/  BPT.TRAP 0x1 ;  /* 0x000000040000795c */ /* 0x000fea0000300000 */
[----:B------:R-:W-:-:S04]  /*63a0*/  IMAD.MOV.U32 R3, RZ, RZ, 0x0 ;  /* 0x00000000ff037424 */ /* 0x000fc800078e00ff */
[----:B------:R-:W-:Y:S05]  /*63b0*/  RET.REL.NODEC R2 `(attn_fwd) ;  /* 0xffffff9c02107950 */ /* 0x000fea0003c3ffff */
        .weak           $__internal_1_$__cuda_sm10x_tcgen05_guardrail_trap_phase_invalid_during_alloc
        .type           $__internal_1_$__cuda_sm10x_tcgen05_guardrail_trap_phase_invalid_during_alloc,@function
        .size           $__internal_1_$__cuda_sm10x_tcgen05_guardrail_trap_phase_invalid_during_alloc,($__internal_2_$__cuda_sm10x_tcgen05_guardrail_trap_unallocated_columns_being_dealloced - $__internal_1_$__cuda_sm10x_tcgen05_guardrail_trap_phase_invalid_during_alloc)
$__internal_1_$__cuda_sm10x_tcgen05_guardrail_trap_phase_invalid_during_alloc:
[----:B------:R-:W-:Y:S05]  /*63c0*/  BPT.TRAP 0x1 ;  /* 0x000000040000795c */ /* 0x000fea0000300000 */
[----:B------:R-:W-:-:S04]  /*63d0*/  IMAD.MOV.U32 R3, RZ, RZ, 0x0 ;  /* 0x00000000ff037424 */ /* 0x000fc800078e00ff */
[----:B------:R-:W-:Y:S05]  /*63e0*/  RET.REL.NODEC R2 `(attn_fwd) ;  /* 0xffffff9c02047950 */ /* 0x000fea0003c3ffff */
        .weak           $__internal_2_$__cuda_sm10x_tcgen05_guardrail_trap_unallocated_columns_being_dealloced
        .type           $__internal_2_$__cuda_sm10x_tcgen05_guardrail_trap_unallocated_columns_being_dealloced,@function
        .size           $__internal_2_$__cuda_sm10x_tcgen05_guardrail_trap_unallocated_columns_being_dealloced,(.L_x_27 - $__internal_2_$__cuda_sm10x_tcgen05_guardrail_trap_unallocated_columns_being_dealloced)
$__internal_2_$__cuda_sm10x_tcgen05_guardrail_trap_unallocated_columns_being_dealloced:
[----:B------:R-:W-:Y:S05]  /*63f0*/  BPT.TRAP 0x1 ;  /* 0x000000040000795c */ /* 0x000fea0000300000 */
[----:B------:R-:W-:-:S04]  /*6400*/  IMAD.MOV.U32 R3, RZ, RZ, 0x0 ;  /* 0x00000000ff037424 */ /* 0x000fc800078e00ff */
[----:B------:R-:W-:Y:S05]  /*6410*/  RET.REL.NODEC R2 `(attn_fwd) ;  /* 0xffffff9802f87950 */ /* 0x000fea0003c3ffff */
.L_x_24:
[----:B------:R-:W-:-:S00]  /*6420*/  BRA `(.L_x_24) ;  /* 0xfffffffc00fc7947 */ /* 0x000fc0000383ffff */
[----:B------:R-:W-:-:S00]  /*6430*/  NOP ;  /* 0x0000000000007918 */ /* 0x000fc00000000000 */
        /* <DEDUP_REMOVED lines=12> */
.L_x_27:


//--------------------- .nv.global.init           --------------------------
	.section	.nv.global.init,"aw",@progbits
.nv.global.init:
	.type		_$_str,@object
	.size		_$_str,(.L_3 - _$_str)
_$_str:
        /*0000*/ 	.byte	0x5f, 0x5f, 0x43, 0x55, 0x44, 0x41, 0x5f, 0x46, 0x54, 0x5a, 0x00
.L_3:


//--------------------- .nv.shared.attn_fwd       --------------------------
	.section	.nv.shared.attn_fwd,"aw",@nobits
	.sectionflags	@""
	.align	16
	.zero		1024


//--------------------- .nv.shared.reserved.0     --------------------------
	.section	.nv.shared.reserved.0,"aw",@nobits
	.align	8
	.weak		__nv_reservedSMEM_offset_0_alias
	.size		__nv_reservedSMEM_offset_0_alias, 0, 64
	.other		__nv_reservedSMEM_offset_0_alias,@"STO_CUDA_RESERVED_SHARED STV_DEFAULT"
__nv_reservedSMEM_offset_0_alias:
	.zero		0
.nv.shared.reserved.0:
	.zero		64
	.weak		__nv_reservedSMEM_allocation_phase
	.type		__nv_reservedSMEM_allocation_phase,@object
	.size		__nv_reservedSMEM_allocation_phase,(.L_0 - __nv_reservedSMEM_allocation_phase)
__nv_reservedSMEM_allocation_phase:
	.zero		1
.L_0:
	.zero		7
	.weak		__nv_reservedSMEM_devtool_atexit_pc
	.type		__nv_reservedSMEM_devtool_atexit_pc,@object
	.size		__nv_reservedSMEM_devtool_atexit_pc,(__nv_reservedSMEM_allocation_mask - __nv_reservedSMEM_devtool_atexit_pc)
__nv_reservedSMEM_devtool_atexit_pc:
	.zero		8
	.weak		__nv_reservedSMEM_allocation_mask
	.type		__nv_reservedSMEM_allocation_mask,@object
	.size		__nv_reservedSMEM_allocation_mask,(.L_2 - __nv_reservedSMEM_allocation_mask)
__nv_reservedSMEM_allocation_mask:
	.zero		4
.L_2:


//--------------------- .nv.constant0.attn_fwd    --------------------------
	.section	.nv.constant0.attn_fwd,"a",@progbits
	.sectionflags	@""
	.align	4
.nv.constant0.attn_fwd:
	.zero		1032


//--------------------- SYMBOLS --------------------------

	.type		.nv.reservedSmem.offset0,@object
	.size		.nv.reservedSmem.offset0,0x4
	.type		.nv.reservedSmem.cap,@object
	.size		.nv.reservedSmem.cap,0x4
